//
// Generated by NVIDIA NVVM Compiler
//
// Compiler Build ID: CL-36424714
// Cuda compilation tools, release 13.0, V13.0.88
// Based on NVVM 20.0.0
//

.version 9.0
.target sm_100
.address_size 64

	// .globl	_Z21getmotionmatrixKerneliiPKfS0_S0_S0_Pf
.global .align 4 .b8 __cudart_i2opi_f[24] = {65, 144, 67, 60, 153, 149, 98, 219, 192, 221, 52, 245, 209, 87, 39, 252, 41, 21, 68, 78, 110, 131, 249, 162};

.visible .entry _Z21getmotionmatrixKerneliiPKfS0_S0_S0_Pf(
	.param .u32 _Z21getmotionmatrixKerneliiPKfS0_S0_S0_Pf_param_0,
	.param .u32 _Z21getmotionmatrixKerneliiPKfS0_S0_S0_Pf_param_1,
	.param .u64 .ptr .align 1 _Z21getmotionmatrixKerneliiPKfS0_S0_S0_Pf_param_2,
	.param .u64 .ptr .align 1 _Z21getmotionmatrixKerneliiPKfS0_S0_S0_Pf_param_3,
	.param .u64 .ptr .align 1 _Z21getmotionmatrixKerneliiPKfS0_S0_S0_Pf_param_4,
	.param .u64 .ptr .align 1 _Z21getmotionmatrixKerneliiPKfS0_S0_S0_Pf_param_5,
	.param .u64 .ptr .align 1 _Z21getmotionmatrixKerneliiPKfS0_S0_S0_Pf_param_6
)
{
	.local .align 4 .b8 	__local_depot0[28];
	.reg .b64 	%SP;
	.reg .b64 	%SPL;
	.reg .pred 	%p<21>;
	.reg .b32 	%r<99>;
	.reg .b32 	%f<114>;
	.reg .b64 	%rd<56>;
	.reg .b64 	%fd<5>;

	mov.u64 	%SPL, __local_depot0;
	ld.param.u32 	%r36, [_Z21getmotionmatrixKerneliiPKfS0_S0_S0_Pf_param_0];
	ld.param.u32 	%r37, [_Z21getmotionmatrixKerneliiPKfS0_S0_S0_Pf_param_1];
	ld.param.u64 	%rd18, [_Z21getmotionmatrixKerneliiPKfS0_S0_S0_Pf_param_2];
	ld.param.u64 	%rd19, [_Z21getmotionmatrixKerneliiPKfS0_S0_S0_Pf_param_3];
	ld.param.u64 	%rd20, [_Z21getmotionmatrixKerneliiPKfS0_S0_S0_Pf_param_4];
	ld.param.u64 	%rd21, [_Z21getmotionmatrixKerneliiPKfS0_S0_S0_Pf_param_5];
	ld.param.u64 	%rd22, [_Z21getmotionmatrixKerneliiPKfS0_S0_S0_Pf_param_6];
	add.u64 	%rd1, %SPL, 0;
	add.u64 	%rd2, %SPL, 0;
	mov.u32 	%r89, %ctaid.x;
	setp.ge.s32 	%p1, %r89, %r36;
	@%p1 bra 	$L__BB0_22;
	mov.u32 	%r2, %tid.x;
	mov.u32 	%r3, %ntid.x;
	cvta.to.global.u64 	%rd3, %rd20;
	cvta.to.global.u64 	%rd4, %rd21;
	cvta.to.global.u64 	%rd5, %rd18;
	cvta.to.global.u64 	%rd6, %rd19;
	cvta.to.global.u64 	%rd7, %rd22;
$L__BB0_2:
	setp.ge.s32 	%p2, %r2, %r37;
	@%p2 bra 	$L__BB0_21;
	mul.lo.s32 	%r5, %r89, %r37;
	mov.u32 	%r90, %r2;
$L__BB0_4:
	add.s32 	%r38, %r90, %r5;
	mul.lo.s32 	%r39, %r38, 3;
	mul.wide.s32 	%rd25, %r38, 4;
	add.s64 	%rd26, %rd3, %rd25;
	ld.global.nc.f32 	%f1, [%rd26];
	add.s64 	%rd27, %rd4, %rd25;
	ld.global.nc.f32 	%f2, [%rd27];
	mul.wide.s32 	%rd28, %r39, 4;
	add.s64 	%rd29, %rd5, %rd28;
	ld.global.nc.f32 	%f3, [%rd29];
	ld.global.nc.f32 	%f4, [%rd29+4];
	ld.global.nc.f32 	%f5, [%rd29+8];
	add.s64 	%rd30, %rd6, %rd28;
	ld.global.nc.f32 	%f6, [%rd30];
	ld.global.nc.f32 	%f7, [%rd30+4];
	ld.global.nc.f32 	%f8, [%rd30+8];
	mul.f32 	%f18, %f1, 0f3F22F983;
	cvt.rni.s32.f32 	%r98, %f18;
	cvt.rn.f32.s32 	%f19, %r98;
	fma.rn.f32 	%f20, %f19, 0fBFC90FDA, %f1;
	fma.rn.f32 	%f21, %f19, 0fB3A22168, %f20;
	fma.rn.f32 	%f113, %f19, 0fA7C234C5, %f21;
	abs.f32 	%f10, %f1;
	setp.ltu.f32 	%p3, %f10, 0f47CE4780;
	mov.u32 	%r94, %r98;
	mov.f32 	%f112, %f113;
	@%p3 bra 	$L__BB0_12;
	setp.neu.f32 	%p4, %f10, 0f7F800000;
	@%p4 bra 	$L__BB0_7;
	mov.f32 	%f24, 0f00000000;
	mul.rn.f32 	%f112, %f1, %f24;
	mov.b32 	%r94, 0;
	bra.uni 	$L__BB0_12;
$L__BB0_7:
	mov.b32 	%r8, %f1;
	shl.b32 	%r41, %r8, 8;
	or.b32  	%r9, %r41, -2147483648;
	mov.b64 	%rd54, 0;
	mov.b32 	%r91, 0;
	mov.u64 	%rd52, __cudart_i2opi_f;
	mov.u64 	%rd53, %rd2;
$L__BB0_8:
	.pragma "nounroll";
	ld.global.nc.u32 	%r42, [%rd52];
	mad.wide.u32 	%rd33, %r42, %r9, %rd54;
	shr.u64 	%rd54, %rd33, 32;
	st.local.u32 	[%rd53], %rd33;
	add.s32 	%r91, %r91, 1;
	add.s64 	%rd53, %rd53, 4;
	add.s64 	%rd52, %rd52, 4;
	setp.ne.s32 	%p5, %r91, 6;
	@%p5 bra 	$L__BB0_8;
	shr.u32 	%r43, %r8, 23;
	st.local.u32 	[%rd2+24], %rd54;
	and.b32  	%r12, %r43, 31;
	and.b32  	%r44, %r43, 224;
	add.s32 	%r45, %r44, -128;
	shr.u32 	%r46, %r45, 5;
	mul.wide.u32 	%rd34, %r46, 4;
	sub.s64 	%rd14, %rd2, %rd34;
	ld.local.u32 	%r92, [%rd14+24];
	ld.local.u32 	%r93, [%rd14+20];
	setp.eq.s32 	%p6, %r12, 0;
	@%p6 bra 	$L__BB0_11;
	shf.l.wrap.b32 	%r92, %r93, %r92, %r12;
	ld.local.u32 	%r47, [%rd14+16];
	shf.l.wrap.b32 	%r93, %r47, %r93, %r12;
$L__BB0_11:
	shr.u32 	%r48, %r92, 30;
	shf.l.wrap.b32 	%r49, %r93, %r92, 2;
	shl.b32 	%r50, %r93, 2;
	shr.u32 	%r51, %r49, 31;
	add.s32 	%r52, %r51, %r48;
	neg.s32 	%r53, %r52;
	setp.lt.s32 	%p7, %r8, 0;
	selp.b32 	%r94, %r53, %r52, %p7;
	xor.b32  	%r54, %r49, %r8;
	shr.s32 	%r55, %r49, 31;
	xor.b32  	%r56, %r55, %r49;
	xor.b32  	%r57, %r55, %r50;
	cvt.u64.u32 	%rd35, %r56;
	shl.b64 	%rd36, %rd35, 32;
	cvt.u64.u32 	%rd37, %r57;
	or.b64  	%rd38, %rd36, %rd37;
	cvt.rn.f64.s64 	%fd1, %rd38;
	mul.f64 	%fd2, %fd1, 0d3BF921FB54442D19;
	cvt.rn.f32.f64 	%f22, %fd2;
	neg.f32 	%f23, %f22;
	setp.lt.s32 	%p8, %r54, 0;
	selp.f32 	%f112, %f23, %f22, %p8;
$L__BB0_12:
	add.s32 	%r59, %r94, 1;
	mul.rn.f32 	%f25, %f112, %f112;
	and.b32  	%r60, %r94, 1;
	setp.eq.b32 	%p10, %r60, 1;
	selp.f32 	%f26, %f112, 0f3F800000, %p10;
	fma.rn.f32 	%f27, %f25, %f26, 0f00000000;
	fma.rn.f32 	%f28, %f25, 0f37CBAC00, 0fBAB607ED;
	selp.f32 	%f29, 0fB94D4153, %f28, %p10;
	selp.f32 	%f30, 0f3C0885E4, 0f3D2AAABB, %p10;
	fma.rn.f32 	%f31, %f29, %f25, %f30;
	selp.f32 	%f32, 0fBE2AAAA8, 0fBEFFFFFF, %p10;
	fma.rn.f32 	%f33, %f31, %f25, %f32;
	fma.rn.f32 	%f34, %f33, %f27, %f26;
	and.b32  	%r61, %r59, 2;
	setp.eq.s32 	%p11, %r61, 0;
	mov.f32 	%f35, 0f00000000;
	sub.f32 	%f36, %f35, %f34;
	selp.f32 	%f14, %f34, %f36, %p11;
	@%p3 bra 	$L__BB0_20;
	setp.neu.f32 	%p12, %f10, 0f7F800000;
	@%p12 bra 	$L__BB0_15;
	mov.f32 	%f39, 0f00000000;
	mul.rn.f32 	%f113, %f1, %f39;
	mov.b32 	%r98, 0;
	bra.uni 	$L__BB0_20;
$L__BB0_15:
	mov.b32 	%r21, %f1;
	shl.b32 	%r63, %r21, 8;
	or.b32  	%r22, %r63, -2147483648;
	mov.b64 	%rd55, 0;
	mov.b32 	%r95, 0;
$L__BB0_16:
	.pragma "nounroll";
	mul.wide.u32 	%rd40, %r95, 4;
	mov.u64 	%rd41, __cudart_i2opi_f;
	add.s64 	%rd42, %rd41, %rd40;
	ld.global.nc.u32 	%r64, [%rd42];
	mad.wide.u32 	%rd43, %r64, %r22, %rd55;
	shr.u64 	%rd55, %rd43, 32;
	add.s64 	%rd44, %rd1, %rd40;
	st.local.u32 	[%rd44], %rd43;
	add.s32 	%r95, %r95, 1;
	setp.ne.s32 	%p13, %r95, 6;
	@%p13 bra 	$L__BB0_16;
	shr.u32 	%r65, %r21, 23;
	st.local.u32 	[%rd1+24], %rd55;
	and.b32  	%r25, %r65, 31;
	and.b32  	%r66, %r65, 224;
	add.s32 	%r67, %r66, -128;
	shr.u32 	%r68, %r67, 5;
	mul.wide.u32 	%rd45, %r68, 4;
	sub.s64 	%rd17, %rd1, %rd45;
	ld.local.u32 	%r96, [%rd17+24];
	ld.local.u32 	%r97, [%rd17+20];
	setp.eq.s32 	%p14, %r25, 0;
	@%p14 bra 	$L__BB0_19;
	shf.l.wrap.b32 	%r96, %r97, %r96, %r25;
	ld.local.u32 	%r69, [%rd17+16];
	shf.l.wrap.b32 	%r97, %r69, %r97, %r25;
$L__BB0_19:
	shr.u32 	%r70, %r96, 30;
	shf.l.wrap.b32 	%r71, %r97, %r96, 2;
	shl.b32 	%r72, %r97, 2;
	shr.u32 	%r73, %r71, 31;
	add.s32 	%r74, %r73, %r70;
	neg.s32 	%r75, %r74;
	setp.lt.s32 	%p15, %r21, 0;
	selp.b32 	%r98, %r75, %r74, %p15;
	xor.b32  	%r76, %r71, %r21;
	shr.s32 	%r77, %r71, 31;
	xor.b32  	%r78, %r77, %r71;
	xor.b32  	%r79, %r77, %r72;
	cvt.u64.u32 	%rd46, %r78;
	shl.b64 	%rd47, %rd46, 32;
	cvt.u64.u32 	%rd48, %r79;
	or.b64  	%rd49, %rd47, %rd48;
	cvt.rn.f64.s64 	%fd3, %rd49;
	mul.f64 	%fd4, %fd3, 0d3BF921FB54442D19;
	cvt.rn.f32.f64 	%f37, %fd4;
	neg.f32 	%f38, %f37;
	setp.lt.s32 	%p16, %r76, 0;
	selp.f32 	%f113, %f38, %f37, %p16;
$L__BB0_20:
	mul.rn.f32 	%f40, %f113, %f113;
	and.b32  	%r81, %r98, 1;
	setp.eq.b32 	%p17, %r81, 1;
	selp.f32 	%f41, 0f3F800000, %f113, %p17;
	fma.rn.f32 	%f42, %f40, %f41, 0f00000000;
	fma.rn.f32 	%f43, %f40, 0f37CBAC00, 0fBAB607ED;
	selp.f32 	%f44, %f43, 0fB94D4153, %p17;
	selp.f32 	%f45, 0f3D2AAABB, 0f3C0885E4, %p17;
	fma.rn.f32 	%f46, %f44, %f40, %f45;
	selp.f32 	%f47, 0fBEFFFFFF, 0fBE2AAAA8, %p17;
	fma.rn.f32 	%f48, %f46, %f40, %f47;
	fma.rn.f32 	%f49, %f48, %f42, %f41;
	and.b32  	%r82, %r98, 2;
	setp.eq.s32 	%p18, %r82, 0;
	mov.f32 	%f50, 0f00000000;
	sub.f32 	%f51, %f50, %f49;
	selp.f32 	%f52, %f49, %f51, %p18;
	mul.f32 	%f53, %f7, %f7;
	mul.f32 	%f54, %f8, %f8;
	add.f32 	%f55, %f53, %f54;
	mul.f32 	%f56, %f55, %f14;
	fma.rn.f32 	%f57, %f6, %f6, %f56;
	shl.b32 	%r83, %r90, 4;
	shl.b32 	%r84, %r5, 4;
	add.s32 	%r85, %r83, %r84;
	mul.wide.s32 	%rd50, %r85, 4;
	add.s64 	%rd51, %rd7, %rd50;
	st.global.f32 	[%rd51], %f57;
	mul.f32 	%f58, %f6, %f7;
	mov.f32 	%f59, 0f3F800000;
	sub.f32 	%f60, %f59, %f14;
	mul.f32 	%f61, %f58, %f60;
	mul.f32 	%f62, %f8, %f52;
	sub.f32 	%f63, %f61, %f62;
	st.global.f32 	[%rd51+4], %f63;
	mul.f32 	%f64, %f6, %f8;
	mul.f32 	%f65, %f64, %f60;
	mul.f32 	%f66, %f7, %f52;
	add.f32 	%f67, %f65, %f66;
	st.global.f32 	[%rd51+8], %f67;
	mul.f32 	%f68, %f3, %f55;
	mul.f32 	%f69, %f4, %f7;
	mul.f32 	%f70, %f5, %f8;
	add.f32 	%f71, %f69, %f70;
	mul.f32 	%f72, %f6, %f71;
	sub.f32 	%f73, %f68, %f72;
	mul.f32 	%f74, %f4, %f8;
	mul.f32 	%f75, %f5, %f7;
	sub.f32 	%f76, %f74, %f75;
	mul.f32 	%f77, %f76, %f52;
	fma.rn.f32 	%f78, %f73, %f60, %f77;
	fma.rn.f32 	%f79, %f2, %f6, %f78;
	st.global.f32 	[%rd51+12], %f79;
	add.f32 	%f80, %f61, %f62;
	st.global.f32 	[%rd51+16], %f80;
	fma.rn.f32 	%f81, %f6, %f6, %f54;
	fma.rn.f32 	%f82, %f81, %f14, %f53;
	st.global.f32 	[%rd51+20], %f82;
	mul.f32 	%f83, %f7, %f8;
	mul.f32 	%f84, %f83, %f60;
	mul.f32 	%f85, %f6, %f52;
	sub.f32 	%f86, %f84, %f85;
	st.global.f32 	[%rd51+24], %f86;
	mul.f32 	%f87, %f4, %f81;
	fma.rn.f32 	%f88, %f3, %f6, %f70;
	mul.f32 	%f89, %f7, %f88;
	sub.f32 	%f90, %f87, %f89;
	mul.f32 	%f91, %f5, %f6;
	mul.f32 	%f92, %f3, %f8;
	sub.f32 	%f93, %f91, %f92;
	mul.f32 	%f94, %f93, %f52;
	fma.rn.f32 	%f95, %f90, %f60, %f94;
	fma.rn.f32 	%f96, %f2, %f7, %f95;
	st.global.f32 	[%rd51+28], %f96;
	sub.f32 	%f97, %f65, %f66;
	st.global.f32 	[%rd51+32], %f97;
	add.f32 	%f98, %f84, %f85;
	st.global.f32 	[%rd51+36], %f98;
	fma.rn.f32 	%f99, %f6, %f6, %f53;
	mul.f32 	%f100, %f99, %f14;
	fma.rn.f32 	%f101, %f8, %f8, %f100;
	st.global.f32 	[%rd51+40], %f101;
	mul.f32 	%f102, %f5, %f99;
	fma.rn.f32 	%f103, %f3, %f6, %f69;
	mul.f32 	%f104, %f8, %f103;
	sub.f32 	%f105, %f102, %f104;
	mul.f32 	%f106, %f3, %f7;
	mul.f32 	%f107, %f4, %f6;
	sub.f32 	%f108, %f106, %f107;
	mul.f32 	%f109, %f108, %f52;
	fma.rn.f32 	%f110, %f105, %f60, %f109;
	fma.rn.f32 	%f111, %f2, %f8, %f110;
	st.global.f32 	[%rd51+44], %f111;
	mov.b32 	%r86, 0;
	st.global.u32 	[%rd51+48], %r86;
	st.global.u32 	[%rd51+52], %r86;
	st.global.u32 	[%rd51+56], %r86;
	mov.b32 	%r87, 1065353216;
	st.global.u32 	[%rd51+60], %r87;
	add.s32 	%r90, %r90, %r3;
	setp.lt.s32 	%p19, %r90, %r37;
	@%p19 bra 	$L__BB0_4;
$L__BB0_21:
	mov.u32 	%r88, %nctaid.x;
	add.s32 	%r89, %r89, %r88;
	setp.lt.s32 	%p20, %r89, %r36;
	@%p20 bra 	$L__BB0_2;
$L__BB0_22:
	ret;

}
	// .globl	_Z25getmotionmatrixgradKerneliiPKfS0_S0_S0_S0_PfS1_S1_S1_
.visible .entry _Z25getmotionmatrixgradKerneliiPKfS0_S0_S0_S0_PfS1_S1_S1_(
	.param .u32 _Z25getmotionmatrixgradKerneliiPKfS0_S0_S0_S0_PfS1_S1_S1__param_0,
	.param .u32 _Z25getmotionmatrixgradKerneliiPKfS0_S0_S0_S0_PfS1_S1_S1__param_1,
	.param .u64 .ptr .align 1 _Z25getmotionmatrixgradKerneliiPKfS0_S0_S0_S0_PfS1_S1_S1__param_2,
	.param .u64 .ptr .align 1 _Z25getmotionmatrixgradKerneliiPKfS0_S0_S0_S0_PfS1_S1_S1__param_3,
	.param .u64 .ptr .align 1 _Z25getmotionmatrixgradKerneliiPKfS0_S0_S0_S0_PfS1_S1_S1__param_4,
	.param .u64 .ptr .align 1 _Z25getmotionmatrixgradKerneliiPKfS0_S0_S0_S0_PfS1_S1_S1__param_5,
	.param .u64 .ptr .align 1 _Z25getmotionmatrixgradKerneliiPKfS0_S0_S0_S0_PfS1_S1_S1__param_6,
	.param .u64 .ptr .align 1 _Z25getmotionmatrixgradKerneliiPKfS0_S0_S0_S0_PfS1_S1_S1__param_7,
	.param .u64 .ptr .align 1 _Z25getmotionmatrixgradKerneliiPKfS0_S0_S0_S0_PfS1_S1_S1__param_8,
	.param .u64 .ptr .align 1 _Z25getmotionmatrixgradKerneliiPKfS0_S0_S0_S0_PfS1_S1_S1__param_9,
	.param .u64 .ptr .align 1 _Z25getmotionmatrixgradKerneliiPKfS0_S0_S0_S0_PfS1_S1_S1__param_10
)
{
	.local .align 4 .b8 	__local_depot1[28];
	.reg .b64 	%SP;
	.reg .b64 	%SPL;
	.reg .pred 	%p<21>;
	.reg .b32 	%r<102>;
	.reg .b32 	%f<276>;
	.reg .b64 	%rd<78>;
	.reg .b64 	%fd<5>;

	mov.u64 	%SPL, __local_depot1;
	ld.param.u32 	%r34, [_Z25getmotionmatrixgradKerneliiPKfS0_S0_S0_S0_PfS1_S1_S1__param_0];
	add.u64 	%rd1, %SPL, 0;
	add.u64 	%rd2, %SPL, 0;
	mov.u32 	%r92, %ctaid.x;
	setp.ge.s32 	%p1, %r92, %r34;
	@%p1 bra 	$L__BB1_22;
	mov.u32 	%r3, %tid.x;
$L__BB1_2:
	ld.param.u32 	%r89, [_Z25getmotionmatrixgradKerneliiPKfS0_S0_S0_S0_PfS1_S1_S1__param_1];
	setp.ge.s32 	%p2, %r3, %r89;
	@%p2 bra 	$L__BB1_21;
	mov.u32 	%r93, %r3;
$L__BB1_4:
	ld.param.u64 	%rd68, [_Z25getmotionmatrixgradKerneliiPKfS0_S0_S0_S0_PfS1_S1_S1__param_5];
	ld.param.u64 	%rd67, [_Z25getmotionmatrixgradKerneliiPKfS0_S0_S0_S0_PfS1_S1_S1__param_4];
	ld.param.u32 	%r90, [_Z25getmotionmatrixgradKerneliiPKfS0_S0_S0_S0_PfS1_S1_S1__param_1];
	mad.lo.s32 	%r36, %r92, %r90, %r93;
	cvta.to.global.u64 	%rd24, %rd68;
	mul.wide.s32 	%rd25, %r36, 4;
	add.s64 	%rd26, %rd24, %rd25;
	ld.global.nc.f32 	%f1, [%rd26];
	cvta.to.global.u64 	%rd27, %rd67;
	add.s64 	%rd28, %rd27, %rd25;
	ld.global.nc.f32 	%f2, [%rd28];
	mul.f32 	%f12, %f2, 0f3F22F983;
	cvt.rni.s32.f32 	%r101, %f12;
	cvt.rn.f32.s32 	%f13, %r101;
	fma.rn.f32 	%f14, %f13, 0fBFC90FDA, %f2;
	fma.rn.f32 	%f15, %f13, 0fB3A22168, %f14;
	fma.rn.f32 	%f275, %f13, 0fA7C234C5, %f15;
	abs.f32 	%f4, %f2;
	setp.ltu.f32 	%p3, %f4, 0f47CE4780;
	mov.u32 	%r97, %r101;
	mov.f32 	%f274, %f275;
	@%p3 bra 	$L__BB1_12;
	setp.neu.f32 	%p4, %f4, 0f7F800000;
	@%p4 bra 	$L__BB1_7;
	mov.f32 	%f18, 0f00000000;
	mul.rn.f32 	%f274, %f2, %f18;
	mov.b32 	%r97, 0;
	bra.uni 	$L__BB1_12;
$L__BB1_7:
	mov.b32 	%r6, %f2;
	shl.b32 	%r38, %r6, 8;
	or.b32  	%r7, %r38, -2147483648;
	mov.b64 	%rd76, 0;
	mov.b32 	%r94, 0;
	mov.u64 	%rd74, __cudart_i2opi_f;
	mov.u64 	%rd75, %rd2;
$L__BB1_8:
	.pragma "nounroll";
	ld.global.nc.u32 	%r39, [%rd74];
	mad.wide.u32 	%rd31, %r39, %r7, %rd76;
	shr.u64 	%rd76, %rd31, 32;
	st.local.u32 	[%rd75], %rd31;
	add.s32 	%r94, %r94, 1;
	add.s64 	%rd75, %rd75, 4;
	add.s64 	%rd74, %rd74, 4;
	setp.ne.s32 	%p5, %r94, 6;
	@%p5 bra 	$L__BB1_8;
	shr.u32 	%r40, %r6, 23;
	st.local.u32 	[%rd2+24], %rd76;
	and.b32  	%r10, %r40, 31;
	and.b32  	%r41, %r40, 224;
	add.s32 	%r42, %r41, -128;
	shr.u32 	%r43, %r42, 5;
	mul.wide.u32 	%rd32, %r43, 4;
	sub.s64 	%rd9, %rd2, %rd32;
	ld.local.u32 	%r95, [%rd9+24];
	ld.local.u32 	%r96, [%rd9+20];
	setp.eq.s32 	%p6, %r10, 0;
	@%p6 bra 	$L__BB1_11;
	shf.l.wrap.b32 	%r95, %r96, %r95, %r10;
	ld.local.u32 	%r44, [%rd9+16];
	shf.l.wrap.b32 	%r96, %r44, %r96, %r10;
$L__BB1_11:
	shr.u32 	%r45, %r95, 30;
	shf.l.wrap.b32 	%r46, %r96, %r95, 2;
	shl.b32 	%r47, %r96, 2;
	shr.u32 	%r48, %r46, 31;
	add.s32 	%r49, %r48, %r45;
	neg.s32 	%r50, %r49;
	setp.lt.s32 	%p7, %r6, 0;
	selp.b32 	%r97, %r50, %r49, %p7;
	xor.b32  	%r51, %r46, %r6;
	shr.s32 	%r52, %r46, 31;
	xor.b32  	%r53, %r52, %r46;
	xor.b32  	%r54, %r52, %r47;
	cvt.u64.u32 	%rd33, %r53;
	shl.b64 	%rd34, %rd33, 32;
	cvt.u64.u32 	%rd35, %r54;
	or.b64  	%rd36, %rd34, %rd35;
	cvt.rn.f64.s64 	%fd1, %rd36;
	mul.f64 	%fd2, %fd1, 0d3BF921FB54442D19;
	cvt.rn.f32.f64 	%f16, %fd2;
	neg.f32 	%f17, %f16;
	setp.lt.s32 	%p8, %r51, 0;
	selp.f32 	%f274, %f17, %f16, %p8;
$L__BB1_12:
	setp.ltu.f32 	%p9, %f4, 0f47CE4780;
	add.s32 	%r56, %r97, 1;
	mul.rn.f32 	%f19, %f274, %f274;
	and.b32  	%r57, %r97, 1;
	setp.eq.b32 	%p10, %r57, 1;
	selp.f32 	%f20, %f274, 0f3F800000, %p10;
	fma.rn.f32 	%f21, %f19, %f20, 0f00000000;
	fma.rn.f32 	%f22, %f19, 0f37CBAC00, 0fBAB607ED;
	selp.f32 	%f23, 0fB94D4153, %f22, %p10;
	selp.f32 	%f24, 0f3C0885E4, 0f3D2AAABB, %p10;
	fma.rn.f32 	%f25, %f23, %f19, %f24;
	selp.f32 	%f26, 0fBE2AAAA8, 0fBEFFFFFF, %p10;
	fma.rn.f32 	%f27, %f25, %f19, %f26;
	fma.rn.f32 	%f28, %f27, %f21, %f20;
	and.b32  	%r58, %r56, 2;
	setp.eq.s32 	%p11, %r58, 0;
	mov.f32 	%f29, 0f00000000;
	sub.f32 	%f30, %f29, %f28;
	selp.f32 	%f8, %f28, %f30, %p11;
	@%p9 bra 	$L__BB1_20;
	setp.neu.f32 	%p12, %f4, 0f7F800000;
	@%p12 bra 	$L__BB1_15;
	mov.f32 	%f33, 0f00000000;
	mul.rn.f32 	%f275, %f2, %f33;
	mov.b32 	%r101, 0;
	bra.uni 	$L__BB1_20;
$L__BB1_15:
	mov.b32 	%r19, %f2;
	shl.b32 	%r60, %r19, 8;
	or.b32  	%r20, %r60, -2147483648;
	mov.b64 	%rd77, 0;
	mov.b32 	%r98, 0;
$L__BB1_16:
	.pragma "nounroll";
	mul.wide.u32 	%rd38, %r98, 4;
	mov.u64 	%rd39, __cudart_i2opi_f;
	add.s64 	%rd40, %rd39, %rd38;
	ld.global.nc.u32 	%r61, [%rd40];
	mad.wide.u32 	%rd41, %r61, %r20, %rd77;
	shr.u64 	%rd77, %rd41, 32;
	add.s64 	%rd42, %rd1, %rd38;
	st.local.u32 	[%rd42], %rd41;
	add.s32 	%r98, %r98, 1;
	setp.ne.s32 	%p13, %r98, 6;
	@%p13 bra 	$L__BB1_16;
	shr.u32 	%r62, %r19, 23;
	st.local.u32 	[%rd1+24], %rd77;
	and.b32  	%r23, %r62, 31;
	and.b32  	%r63, %r62, 224;
	add.s32 	%r64, %r63, -128;
	shr.u32 	%r65, %r64, 5;
	mul.wide.u32 	%rd43, %r65, 4;
	sub.s64 	%rd12, %rd1, %rd43;
	ld.local.u32 	%r99, [%rd12+24];
	ld.local.u32 	%r100, [%rd12+20];
	setp.eq.s32 	%p14, %r23, 0;
	@%p14 bra 	$L__BB1_19;
	shf.l.wrap.b32 	%r99, %r100, %r99, %r23;
	ld.local.u32 	%r66, [%rd12+16];
	shf.l.wrap.b32 	%r100, %r66, %r100, %r23;
$L__BB1_19:
	shr.u32 	%r67, %r99, 30;
	shf.l.wrap.b32 	%r68, %r100, %r99, 2;
	shl.b32 	%r69, %r100, 2;
	shr.u32 	%r70, %r68, 31;
	add.s32 	%r71, %r70, %r67;
	neg.s32 	%r72, %r71;
	setp.lt.s32 	%p15, %r19, 0;
	selp.b32 	%r101, %r72, %r71, %p15;
	xor.b32  	%r73, %r68, %r19;
	shr.s32 	%r74, %r68, 31;
	xor.b32  	%r75, %r74, %r68;
	xor.b32  	%r76, %r74, %r69;
	cvt.u64.u32 	%rd44, %r75;
	shl.b64 	%rd45, %rd44, 32;
	cvt.u64.u32 	%rd46, %r76;
	or.b64  	%rd47, %rd45, %rd46;
	cvt.rn.f64.s64 	%fd3, %rd47;
	mul.f64 	%fd4, %fd3, 0d3BF921FB54442D19;
	cvt.rn.f32.f64 	%f31, %fd4;
	neg.f32 	%f32, %f31;
	setp.lt.s32 	%p16, %r73, 0;
	selp.f32 	%f275, %f32, %f31, %p16;
$L__BB1_20:
	ld.param.u64 	%rd73, [_Z25getmotionmatrixgradKerneliiPKfS0_S0_S0_S0_PfS1_S1_S1__param_10];
	ld.param.u64 	%rd72, [_Z25getmotionmatrixgradKerneliiPKfS0_S0_S0_S0_PfS1_S1_S1__param_9];
	ld.param.u64 	%rd71, [_Z25getmotionmatrixgradKerneliiPKfS0_S0_S0_S0_PfS1_S1_S1__param_8];
	ld.param.u64 	%rd70, [_Z25getmotionmatrixgradKerneliiPKfS0_S0_S0_S0_PfS1_S1_S1__param_7];
	ld.param.u64 	%rd69, [_Z25getmotionmatrixgradKerneliiPKfS0_S0_S0_S0_PfS1_S1_S1__param_6];
	ld.param.u64 	%rd66, [_Z25getmotionmatrixgradKerneliiPKfS0_S0_S0_S0_PfS1_S1_S1__param_3];
	ld.param.u64 	%rd65, [_Z25getmotionmatrixgradKerneliiPKfS0_S0_S0_S0_PfS1_S1_S1__param_2];
	ld.param.u32 	%r91, [_Z25getmotionmatrixgradKerneliiPKfS0_S0_S0_S0_PfS1_S1_S1__param_1];
	mul.lo.s32 	%r78, %r92, %r91;
	add.s32 	%r79, %r93, %r78;
	mul.rn.f32 	%f34, %f275, %f275;
	and.b32  	%r80, %r101, 1;
	setp.eq.b32 	%p17, %r80, 1;
	selp.f32 	%f35, 0f3F800000, %f275, %p17;
	fma.rn.f32 	%f36, %f34, %f35, 0f00000000;
	fma.rn.f32 	%f37, %f34, 0f37CBAC00, 0fBAB607ED;
	selp.f32 	%f38, %f37, 0fB94D4153, %p17;
	selp.f32 	%f39, 0f3D2AAABB, 0f3C0885E4, %p17;
	fma.rn.f32 	%f40, %f38, %f34, %f39;
	selp.f32 	%f41, 0fBEFFFFFF, 0fBE2AAAA8, %p17;
	fma.rn.f32 	%f42, %f40, %f34, %f41;
	fma.rn.f32 	%f43, %f42, %f36, %f35;
	and.b32  	%r81, %r101, 2;
	setp.eq.s32 	%p18, %r81, 0;
	mov.f32 	%f44, 0f00000000;
	sub.f32 	%f45, %f44, %f43;
	selp.f32 	%f46, %f43, %f45, %p18;
	mul.lo.s32 	%r82, %r79, 3;
	cvta.to.global.u64 	%rd48, %rd65;
	mul.wide.s32 	%rd49, %r82, 4;
	add.s64 	%rd50, %rd48, %rd49;
	ld.global.nc.f32 	%f47, [%rd50];
	ld.global.nc.f32 	%f48, [%rd50+4];
	ld.global.nc.f32 	%f49, [%rd50+8];
	cvta.to.global.u64 	%rd51, %rd66;
	add.s64 	%rd52, %rd51, %rd49;
	ld.global.nc.f32 	%f50, [%rd52];
	ld.global.nc.f32 	%f51, [%rd52+4];
	ld.global.nc.f32 	%f52, [%rd52+8];
	shl.b32 	%r83, %r93, 4;
	shl.b32 	%r84, %r78, 4;
	add.s32 	%r85, %r83, %r84;
	cvta.to.global.u64 	%rd53, %rd69;
	mul.wide.s32 	%rd54, %r85, 4;
	add.s64 	%rd55, %rd53, %rd54;
	ld.global.nc.f32 	%f53, [%rd55];
	ld.global.nc.f32 	%f54, [%rd55+4];
	ld.global.nc.f32 	%f55, [%rd55+8];
	ld.global.nc.f32 	%f56, [%rd55+12];
	ld.global.nc.f32 	%f57, [%rd55+16];
	ld.global.nc.f32 	%f58, [%rd55+20];
	ld.global.nc.f32 	%f59, [%rd55+24];
	ld.global.nc.f32 	%f60, [%rd55+28];
	ld.global.nc.f32 	%f61, [%rd55+32];
	ld.global.nc.f32 	%f62, [%rd55+36];
	ld.global.nc.f32 	%f63, [%rd55+40];
	ld.global.nc.f32 	%f64, [%rd55+44];
	add.f32 	%f65, %f53, %f53;
	mul.f32 	%f66, %f8, %f53;
	fma.rn.f32 	%f67, %f8, %f53, %f66;
	mul.f32 	%f68, %f52, %f67;
	mul.f32 	%f69, %f51, %f51;
	mul.f32 	%f70, %f52, %f52;
	add.f32 	%f71, %f69, %f70;
	mul.f32 	%f72, %f53, %f71;
	mul.f32 	%f73, %f46, %f72;
	mul.f32 	%f74, %f51, %f54;
	mov.f32 	%f75, 0f3F800000;
	sub.f32 	%f76, %f75, %f8;
	mul.f32 	%f77, %f76, %f74;
	mul.f32 	%f78, %f50, %f54;
	mul.f32 	%f79, %f76, %f78;
	mul.f32 	%f80, %f50, %f51;
	mul.f32 	%f81, %f80, %f46;
	mul.f32 	%f82, %f8, %f52;
	sub.f32 	%f83, %f81, %f82;
	mul.f32 	%f84, %f54, %f83;
	mul.f32 	%f85, %f52, %f55;
	mul.f32 	%f86, %f50, %f55;
	mul.f32 	%f87, %f50, %f52;
	mul.f32 	%f88, %f87, %f46;
	mul.f32 	%f89, %f8, %f51;
	add.f32 	%f90, %f89, %f88;
	mul.f32 	%f91, %f71, %f56;
	neg.f32 	%f92, %f50;
	mul.f32 	%f93, %f76, %f80;
	mul.f32 	%f94, %f52, %f46;
	sub.f32 	%f95, %f94, %f93;
	mul.f32 	%f96, %f52, %f92;
	mul.f32 	%f97, %f76, %f96;
	mul.f32 	%f98, %f51, %f46;
	sub.f32 	%f99, %f97, %f98;
	mul.f32 	%f100, %f48, %f51;
	mul.f32 	%f101, %f49, %f52;
	add.f32 	%f102, %f100, %f101;
	mul.f32 	%f103, %f102, %f56;
	mul.f32 	%f104, %f76, %f103;
	add.f32 	%f105, %f47, %f47;
	mul.f32 	%f106, %f105, %f51;
	mul.f32 	%f107, %f48, %f50;
	sub.f32 	%f108, %f106, %f107;
	mul.f32 	%f109, %f76, %f108;
	mul.f32 	%f110, %f49, %f46;
	sub.f32 	%f111, %f109, %f110;
	mul.f32 	%f112, %f105, %f52;
	mul.f32 	%f113, %f49, %f50;
	sub.f32 	%f114, %f112, %f113;
	mul.f32 	%f115, %f48, %f46;
	fma.rn.f32 	%f116, %f76, %f114, %f115;
	mul.f32 	%f117, %f47, %f71;
	mul.f32 	%f118, %f50, %f102;
	sub.f32 	%f119, %f117, %f118;
	mul.f32 	%f120, %f46, %f119;
	mul.f32 	%f121, %f48, %f52;
	mul.f32 	%f122, %f49, %f51;
	sub.f32 	%f123, %f121, %f122;
	fma.rn.f32 	%f124, %f8, %f123, %f120;
	mul.f32 	%f125, %f51, %f57;
	mul.f32 	%f126, %f50, %f57;
	add.f32 	%f127, %f82, %f81;
	add.f32 	%f128, %f58, %f58;
	mul.f32 	%f129, %f50, %f128;
	mul.f32 	%f130, %f52, %f128;
	fma.rn.f32 	%f131, %f50, %f50, %f70;
	mul.f32 	%f132, %f58, %f131;
	mul.f32 	%f133, %f46, %f132;
	mul.f32 	%f134, %f52, %f59;
	mul.f32 	%f135, %f51, %f59;
	mul.f32 	%f136, %f51, %f52;
	mul.f32 	%f137, %f136, %f46;
	mul.f32 	%f138, %f8, %f50;
	sub.f32 	%f139, %f137, %f138;
	neg.f32 	%f140, %f51;
	mul.f32 	%f141, %f50, %f140;
	mul.f32 	%f142, %f76, %f141;
	sub.f32 	%f143, %f142, %f94;
	mul.f32 	%f144, %f143, %f60;
	mul.f32 	%f145, %f131, %f60;
	mul.f32 	%f146, %f76, %f145;
	mul.f32 	%f147, %f76, %f136;
	mul.f32 	%f148, %f50, %f46;
	sub.f32 	%f149, %f148, %f147;
	mul.f32 	%f150, %f149, %f60;
	add.f32 	%f151, %f48, %f48;
	mul.f32 	%f152, %f151, %f50;
	mul.f32 	%f153, %f47, %f51;
	sub.f32 	%f154, %f152, %f153;
	fma.rn.f32 	%f155, %f76, %f154, %f110;
	fma.rn.f32 	%f156, %f47, %f50, %f101;
	mul.f32 	%f157, %f156, %f60;
	mul.f32 	%f158, %f76, %f157;
	mul.f32 	%f159, %f151, %f52;
	sub.f32 	%f160, %f159, %f122;
	mul.f32 	%f161, %f76, %f160;
	mul.f32 	%f162, %f47, %f46;
	sub.f32 	%f163, %f161, %f162;
	mul.f32 	%f164, %f48, %f131;
	mul.f32 	%f165, %f51, %f156;
	sub.f32 	%f166, %f164, %f165;
	mul.f32 	%f167, %f46, %f166;
	mul.f32 	%f168, %f47, %f52;
	sub.f32 	%f169, %f113, %f168;
	fma.rn.f32 	%f170, %f8, %f169, %f167;
	mul.f32 	%f171, %f52, %f61;
	mul.f32 	%f172, %f50, %f61;
	sub.f32 	%f173, %f88, %f89;
	mul.f32 	%f174, %f52, %f62;
	mul.f32 	%f175, %f51, %f62;
	add.f32 	%f176, %f138, %f137;
	add.f32 	%f177, %f63, %f63;
	mul.f32 	%f178, %f50, %f177;
	mul.f32 	%f179, %f51, %f177;
	fma.rn.f32 	%f180, %f50, %f50, %f69;
	mul.f32 	%f181, %f63, %f180;
	mul.f32 	%f182, %f46, %f181;
	neg.f32 	%f183, %f52;
	mul.f32 	%f184, %f76, %f87;
	sub.f32 	%f185, %f98, %f184;
	mul.f32 	%f186, %f51, %f183;
	mul.f32 	%f187, %f76, %f186;
	sub.f32 	%f188, %f187, %f148;
	mul.f32 	%f189, %f180, %f64;
	add.f32 	%f190, %f49, %f49;
	mul.f32 	%f191, %f190, %f50;
	sub.f32 	%f192, %f191, %f168;
	mul.f32 	%f193, %f76, %f192;
	sub.f32 	%f194, %f193, %f115;
	mul.f32 	%f195, %f190, %f51;
	sub.f32 	%f196, %f195, %f121;
	fma.rn.f32 	%f197, %f76, %f196, %f162;
	fma.rn.f32 	%f198, %f47, %f50, %f100;
	mul.f32 	%f199, %f198, %f64;
	mul.f32 	%f200, %f76, %f199;
	mul.f32 	%f201, %f49, %f180;
	mul.f32 	%f202, %f52, %f198;
	sub.f32 	%f203, %f201, %f202;
	mul.f32 	%f204, %f46, %f203;
	sub.f32 	%f205, %f153, %f107;
	fma.rn.f32 	%f206, %f8, %f205, %f204;
	fma.rn.f32 	%f207, %f50, %f65, %f77;
	fma.rn.f32 	%f208, %f76, %f85, %f207;
	sub.f32 	%f209, %f208, %f104;
	fma.rn.f32 	%f210, %f76, %f125, %f209;
	fma.rn.f32 	%f211, %f8, %f129, %f210;
	mul.f32 	%f212, %f46, %f59;
	sub.f32 	%f213, %f211, %f212;
	fma.rn.f32 	%f214, %f155, %f60, %f213;
	fma.rn.f32 	%f215, %f76, %f171, %f214;
	fma.rn.f32 	%f216, %f46, %f62, %f215;
	fma.rn.f32 	%f217, %f8, %f178, %f216;
	fma.rn.f32 	%f218, %f194, %f64, %f217;
	fma.rn.f32 	%f219, %f51, %f67, %f79;
	fma.rn.f32 	%f220, %f46, %f55, %f219;
	fma.rn.f32 	%f221, %f111, %f56, %f220;
	fma.rn.f32 	%f222, %f76, %f126, %f221;
	fma.rn.f32 	%f223, %f51, %f128, %f222;
	fma.rn.f32 	%f224, %f76, %f134, %f223;
	sub.f32 	%f225, %f224, %f158;
	mul.f32 	%f226, %f46, %f61;
	sub.f32 	%f227, %f225, %f226;
	fma.rn.f32 	%f228, %f76, %f174, %f227;
	fma.rn.f32 	%f229, %f8, %f179, %f228;
	fma.rn.f32 	%f230, %f197, %f64, %f229;
	mul.f32 	%f231, %f46, %f54;
	sub.f32 	%f232, %f68, %f231;
	fma.rn.f32 	%f233, %f76, %f86, %f232;
	fma.rn.f32 	%f234, %f56, %f116, %f233;
	fma.rn.f32 	%f235, %f46, %f57, %f234;
	fma.rn.f32 	%f236, %f8, %f130, %f235;
	fma.rn.f32 	%f237, %f76, %f135, %f236;
	fma.rn.f32 	%f238, %f163, %f60, %f237;
	fma.rn.f32 	%f239, %f76, %f172, %f238;
	fma.rn.f32 	%f240, %f76, %f175, %f239;
	fma.rn.f32 	%f241, %f52, %f177, %f240;
	sub.f32 	%f242, %f241, %f200;
	sub.f32 	%f243, %f84, %f73;
	fma.rn.f32 	%f244, %f55, %f90, %f243;
	fma.rn.f32 	%f245, %f56, %f124, %f244;
	fma.rn.f32 	%f246, %f127, %f57, %f245;
	sub.f32 	%f247, %f246, %f133;
	fma.rn.f32 	%f248, %f139, %f59, %f247;
	fma.rn.f32 	%f249, %f170, %f60, %f248;
	fma.rn.f32 	%f250, %f173, %f61, %f249;
	fma.rn.f32 	%f251, %f176, %f62, %f250;
	sub.f32 	%f252, %f251, %f182;
	fma.rn.f32 	%f253, %f206, %f64, %f252;
	fma.rn.f32 	%f254, %f76, %f91, %f144;
	fma.rn.f32 	%f255, %f185, %f64, %f254;
	fma.rn.f32 	%f256, %f95, %f56, %f146;
	fma.rn.f32 	%f257, %f188, %f64, %f256;
	fma.rn.f32 	%f258, %f99, %f56, %f150;
	fma.rn.f32 	%f259, %f76, %f189, %f258;
	mul.f32 	%f260, %f51, %f60;
	fma.rn.f32 	%f261, %f50, %f56, %f260;
	fma.rn.f32 	%f262, %f52, %f64, %f261;
	fma.rn.f32 	%f263, %f1, %f56, %f218;
	fma.rn.f32 	%f264, %f1, %f60, %f230;
	fma.rn.f32 	%f265, %f1, %f64, %f242;
	cvta.to.global.u64 	%rd56, %rd70;
	add.s64 	%rd57, %rd56, %rd49;
	atom.global.add.f32 	%f266, [%rd57], %f255;
	atom.global.add.f32 	%f267, [%rd57+4], %f257;
	atom.global.add.f32 	%f268, [%rd57+8], %f259;
	cvta.to.global.u64 	%rd58, %rd71;
	add.s64 	%rd59, %rd58, %rd49;
	atom.global.add.f32 	%f269, [%rd59], %f263;
	atom.global.add.f32 	%f270, [%rd59+4], %f264;
	atom.global.add.f32 	%f271, [%rd59+8], %f265;
	cvta.to.global.u64 	%rd60, %rd72;
	mul.wide.s32 	%rd61, %r79, 4;
	add.s64 	%rd62, %rd60, %rd61;
	atom.global.add.f32 	%f272, [%rd62], %f253;
	cvta.to.global.u64 	%rd63, %rd73;
	add.s64 	%rd64, %rd63, %rd61;
	atom.global.add.f32 	%f273, [%rd64], %f262;
	mov.u32 	%r86, %ntid.x;
	add.s32 	%r93, %r93, %r86;
	setp.lt.s32 	%p19, %r93, %r91;
	@%p19 bra 	$L__BB1_4;
$L__BB1_21:
	ld.param.u32 	%r88, [_Z25getmotionmatrixgradKerneliiPKfS0_S0_S0_S0_PfS1_S1_S1__param_0];
	mov.u32 	%r87, %nctaid.x;
	add.s32 	%r92, %r92, %r87;
	setp.lt.s32 	%p20, %r92, %r88;
	@%p20 bra 	$L__BB1_2;
$L__BB1_22:
	ret;

}
	// .globl	_Z21mulmotionmatrixKerneliiiPKfS0_Pf
.visible .entry _Z21mulmotionmatrixKerneliiiPKfS0_Pf(
	.param .u32 _Z21mulmotionmatrixKerneliiiPKfS0_Pf_param_0,
	.param .u32 _Z21mulmotionmatrixKerneliiiPKfS0_Pf_param_1,
	.param .u32 _Z21mulmotionmatrixKerneliiiPKfS0_Pf_param_2,
	.param .u64 .ptr .align 1 _Z21mulmotionmatrixKerneliiiPKfS0_Pf_param_3,
	.param .u64 .ptr .align 1 _Z21mulmotionmatrixKerneliiiPKfS0_Pf_param_4,
	.param .u64 .ptr .align 1 _Z21mulmotionmatrixKerneliiiPKfS0_Pf_param_5
)
{
	.reg .pred 	%p<11>;
	.reg .b32 	%r<42>;
	.reg .b32 	%f<118>;
	.reg .b64 	%rd<19>;

	ld.param.u32 	%r22, [_Z21mulmotionmatrixKerneliiiPKfS0_Pf_param_0];
	ld.param.u32 	%r23, [_Z21mulmotionmatrixKerneliiiPKfS0_Pf_param_1];
	ld.param.u32 	%r24, [_Z21mulmotionmatrixKerneliiiPKfS0_Pf_param_2];
	ld.param.u64 	%rd4, [_Z21mulmotionmatrixKerneliiiPKfS0_Pf_param_4];
	ld.param.u64 	%rd5, [_Z21mulmotionmatrixKerneliiiPKfS0_Pf_param_5];
	cvta.to.global.u64 	%rd1, %rd5;
	cvta.to.global.u64 	%rd2, %rd4;
	mov.u32 	%r36, %ctaid.x;
	setp.ge.s32 	%p1, %r36, %r22;
	@%p1 bra 	$L__BB2_5;
	mov.u32 	%r2, %tid.x;
	setp.lt.s32 	%p2, %r24, 1;
	@%p2 bra 	$L__BB2_5;
	and.b32  	%r3, %r24, 2147483644;
	and.b32  	%r4, %r24, 1;
	neg.s32 	%r5, %r3;
	mul.lo.s32 	%r6, %r24, 3;
$L__BB2_3:
	setp.lt.s32 	%p3, %r2, %r23;
	@%p3 bra 	$L__BB2_6;
$L__BB2_4:
	mov.u32 	%r35, %nctaid.x;
	add.s32 	%r36, %r36, %r35;
	setp.lt.s32 	%p10, %r36, %r22;
	@%p10 bra 	$L__BB2_3;
$L__BB2_5:
	ret;
$L__BB2_6:
	mul.lo.s32 	%r9, %r36, %r23;
	mov.u32 	%r37, %r2;
$L__BB2_7:
	ld.param.u64 	%rd18, [_Z21mulmotionmatrixKerneliiiPKfS0_Pf_param_3];
	setp.lt.u32 	%p4, %r24, 4;
	shl.b32 	%r26, %r37, 4;
	shl.b32 	%r27, %r9, 4;
	add.s32 	%r28, %r26, %r27;
	cvta.to.global.u64 	%rd6, %rd18;
	mul.wide.s32 	%rd7, %r28, 4;
	add.s64 	%rd8, %rd6, %rd7;
	ld.global.nc.f32 	%f1, [%rd8];
	ld.global.nc.f32 	%f2, [%rd8+4];
	ld.global.nc.f32 	%f3, [%rd8+8];
	ld.global.nc.f32 	%f4, [%rd8+12];
	ld.global.nc.f32 	%f5, [%rd8+16];
	ld.global.nc.f32 	%f6, [%rd8+20];
	ld.global.nc.f32 	%f7, [%rd8+24];
	ld.global.nc.f32 	%f8, [%rd8+28];
	ld.global.nc.f32 	%f9, [%rd8+32];
	ld.global.nc.f32 	%f10, [%rd8+36];
	ld.global.nc.f32 	%f11, [%rd8+40];
	ld.global.nc.f32 	%f12, [%rd8+44];
	add.s32 	%r11, %r37, %r9;
	mul.lo.s32 	%r12, %r11, %r24;
	mov.b32 	%r41, 0;
	@%p4 bra 	$L__BB2_10;
	mul.lo.s32 	%r38, %r6, %r11;
	mov.u32 	%r39, %r5;
$L__BB2_9:
	.pragma "nounroll";
	mul.wide.s32 	%rd9, %r38, 4;
	add.s64 	%rd10, %rd2, %rd9;
	ld.global.nc.f32 	%f13, [%rd10];
	ld.global.nc.f32 	%f14, [%rd10+4];
	ld.global.nc.f32 	%f15, [%rd10+8];
	mul.f32 	%f16, %f2, %f14;
	fma.rn.f32 	%f17, %f1, %f13, %f16;
	fma.rn.f32 	%f18, %f3, %f15, %f17;
	add.f32 	%f19, %f4, %f18;
	add.s64 	%rd11, %rd1, %rd9;
	st.global.f32 	[%rd11], %f19;
	mul.f32 	%f20, %f6, %f14;
	fma.rn.f32 	%f21, %f5, %f13, %f20;
	fma.rn.f32 	%f22, %f7, %f15, %f21;
	add.f32 	%f23, %f8, %f22;
	st.global.f32 	[%rd11+4], %f23;
	mul.f32 	%f24, %f10, %f14;
	fma.rn.f32 	%f25, %f9, %f13, %f24;
	fma.rn.f32 	%f26, %f11, %f15, %f25;
	add.f32 	%f27, %f12, %f26;
	st.global.f32 	[%rd11+8], %f27;
	ld.global.nc.f32 	%f28, [%rd10+12];
	ld.global.nc.f32 	%f29, [%rd10+16];
	ld.global.nc.f32 	%f30, [%rd10+20];
	mul.f32 	%f31, %f2, %f29;
	fma.rn.f32 	%f32, %f1, %f28, %f31;
	fma.rn.f32 	%f33, %f3, %f30, %f32;
	add.f32 	%f34, %f4, %f33;
	st.global.f32 	[%rd11+12], %f34;
	mul.f32 	%f35, %f6, %f29;
	fma.rn.f32 	%f36, %f5, %f28, %f35;
	fma.rn.f32 	%f37, %f7, %f30, %f36;
	add.f32 	%f38, %f8, %f37;
	st.global.f32 	[%rd11+16], %f38;
	mul.f32 	%f39, %f10, %f29;
	fma.rn.f32 	%f40, %f9, %f28, %f39;
	fma.rn.f32 	%f41, %f11, %f30, %f40;
	add.f32 	%f42, %f12, %f41;
	st.global.f32 	[%rd11+20], %f42;
	ld.global.nc.f32 	%f43, [%rd10+24];
	ld.global.nc.f32 	%f44, [%rd10+28];
	ld.global.nc.f32 	%f45, [%rd10+32];
	mul.f32 	%f46, %f2, %f44;
	fma.rn.f32 	%f47, %f1, %f43, %f46;
	fma.rn.f32 	%f48, %f3, %f45, %f47;
	add.f32 	%f49, %f4, %f48;
	st.global.f32 	[%rd11+24], %f49;
	mul.f32 	%f50, %f6, %f44;
	fma.rn.f32 	%f51, %f5, %f43, %f50;
	fma.rn.f32 	%f52, %f7, %f45, %f51;
	add.f32 	%f53, %f8, %f52;
	st.global.f32 	[%rd11+28], %f53;
	mul.f32 	%f54, %f10, %f44;
	fma.rn.f32 	%f55, %f9, %f43, %f54;
	fma.rn.f32 	%f56, %f11, %f45, %f55;
	add.f32 	%f57, %f12, %f56;
	st.global.f32 	[%rd11+32], %f57;
	ld.global.nc.f32 	%f58, [%rd10+36];
	ld.global.nc.f32 	%f59, [%rd10+40];
	ld.global.nc.f32 	%f60, [%rd10+44];
	mul.f32 	%f61, %f2, %f59;
	fma.rn.f32 	%f62, %f1, %f58, %f61;
	fma.rn.f32 	%f63, %f3, %f60, %f62;
	add.f32 	%f64, %f4, %f63;
	st.global.f32 	[%rd11+36], %f64;
	mul.f32 	%f65, %f6, %f59;
	fma.rn.f32 	%f66, %f5, %f58, %f65;
	fma.rn.f32 	%f67, %f7, %f60, %f66;
	add.f32 	%f68, %f8, %f67;
	st.global.f32 	[%rd11+40], %f68;
	mul.f32 	%f69, %f10, %f59;
	fma.rn.f32 	%f70, %f9, %f58, %f69;
	fma.rn.f32 	%f71, %f11, %f60, %f70;
	add.f32 	%f72, %f12, %f71;
	st.global.f32 	[%rd11+44], %f72;
	add.s32 	%r39, %r39, 4;
	add.s32 	%r38, %r38, 12;
	setp.eq.s32 	%p5, %r39, 0;
	mov.u32 	%r41, %r3;
	@%p5 bra 	$L__BB2_10;
	bra.uni 	$L__BB2_9;
$L__BB2_10:
	and.b32  	%r29, %r24, 3;
	setp.eq.s32 	%p6, %r29, 0;
	@%p6 bra 	$L__BB2_15;
	setp.eq.s32 	%p7, %r29, 1;
	@%p7 bra 	$L__BB2_13;
	add.s32 	%r30, %r12, %r41;
	mul.lo.s32 	%r31, %r30, 3;
	mul.wide.s32 	%rd12, %r31, 4;
	add.s64 	%rd13, %rd2, %rd12;
	ld.global.nc.f32 	%f73, [%rd13];
	ld.global.nc.f32 	%f74, [%rd13+4];
	ld.global.nc.f32 	%f75, [%rd13+8];
	mul.f32 	%f76, %f2, %f74;
	fma.rn.f32 	%f77, %f1, %f73, %f76;
	fma.rn.f32 	%f78, %f3, %f75, %f77;
	add.f32 	%f79, %f4, %f78;
	add.s64 	%rd14, %rd1, %rd12;
	st.global.f32 	[%rd14], %f79;
	mul.f32 	%f80, %f6, %f74;
	fma.rn.f32 	%f81, %f5, %f73, %f80;
	fma.rn.f32 	%f82, %f7, %f75, %f81;
	add.f32 	%f83, %f8, %f82;
	st.global.f32 	[%rd14+4], %f83;
	mul.f32 	%f84, %f10, %f74;
	fma.rn.f32 	%f85, %f9, %f73, %f84;
	fma.rn.f32 	%f86, %f11, %f75, %f85;
	add.f32 	%f87, %f12, %f86;
	st.global.f32 	[%rd14+8], %f87;
	ld.global.nc.f32 	%f88, [%rd13+12];
	ld.global.nc.f32 	%f89, [%rd13+16];
	ld.global.nc.f32 	%f90, [%rd13+20];
	mul.f32 	%f91, %f2, %f89;
	fma.rn.f32 	%f92, %f1, %f88, %f91;
	fma.rn.f32 	%f93, %f3, %f90, %f92;
	add.f32 	%f94, %f4, %f93;
	st.global.f32 	[%rd14+12], %f94;
	mul.f32 	%f95, %f6, %f89;
	fma.rn.f32 	%f96, %f5, %f88, %f95;
	fma.rn.f32 	%f97, %f7, %f90, %f96;
	add.f32 	%f98, %f8, %f97;
	st.global.f32 	[%rd14+16], %f98;
	mul.f32 	%f99, %f10, %f89;
	fma.rn.f32 	%f100, %f9, %f88, %f99;
	fma.rn.f32 	%f101, %f11, %f90, %f100;
	add.f32 	%f102, %f12, %f101;
	st.global.f32 	[%rd14+20], %f102;
	add.s32 	%r41, %r41, 2;
$L__BB2_13:
	setp.eq.s32 	%p8, %r4, 0;
	@%p8 bra 	$L__BB2_15;
	add.s32 	%r32, %r12, %r41;
	mul.lo.s32 	%r33, %r32, 3;
	mul.wide.s32 	%rd15, %r33, 4;
	add.s64 	%rd16, %rd2, %rd15;
	ld.global.nc.f32 	%f103, [%rd16];
	ld.global.nc.f32 	%f104, [%rd16+4];
	ld.global.nc.f32 	%f105, [%rd16+8];
	mul.f32 	%f106, %f2, %f104;
	fma.rn.f32 	%f107, %f1, %f103, %f106;
	fma.rn.f32 	%f108, %f3, %f105, %f107;
	add.f32 	%f109, %f4, %f108;
	add.s64 	%rd17, %rd1, %rd15;
	st.global.f32 	[%rd17], %f109;
	mul.f32 	%f110, %f6, %f104;
	fma.rn.f32 	%f111, %f5, %f103, %f110;
	fma.rn.f32 	%f112, %f7, %f105, %f111;
	add.f32 	%f113, %f8, %f112;
	st.global.f32 	[%rd17+4], %f113;
	mul.f32 	%f114, %f10, %f104;
	fma.rn.f32 	%f115, %f9, %f103, %f114;
	fma.rn.f32 	%f116, %f11, %f105, %f115;
	add.f32 	%f117, %f12, %f116;
	st.global.f32 	[%rd17+8], %f117;
$L__BB2_15:
	mov.u32 	%r34, %ntid.x;
	add.s32 	%r37, %r37, %r34;
	setp.lt.s32 	%p9, %r37, %r23;
	@%p9 bra 	$L__BB2_7;
	bra.uni 	$L__BB2_4;

}
	// .globl	_Z25mulmotionmatrixgradKerneliiiPKfS0_Pf
.visible .entry _Z25mulmotionmatrixgradKerneliiiPKfS0_Pf(
	.param .u32 _Z25mulmotionmatrixgradKerneliiiPKfS0_Pf_param_0,
	.param .u32 _Z25mulmotionmatrixgradKerneliiiPKfS0_Pf_param_1,
	.param .u32 _Z25mulmotionmatrixgradKerneliiiPKfS0_Pf_param_2,
	.param .u64 .ptr .align 1 _Z25mulmotionmatrixgradKerneliiiPKfS0_Pf_param_3,
	.param .u64 .ptr .align 1 _Z25mulmotionmatrixgradKerneliiiPKfS0_Pf_param_4,
	.param .u64 .ptr .align 1 _Z25mulmotionmatrixgradKerneliiiPKfS0_Pf_param_5
)
{
	.reg .pred 	%p<12>;
	.reg .b32 	%r<53>;
	.reg .b32 	%f<190>;
	.reg .b64 	%rd<19>;

	ld.param.u32 	%r20, [_Z25mulmotionmatrixgradKerneliiiPKfS0_Pf_param_0];
	ld.param.u64 	%rd5, [_Z25mulmotionmatrixgradKerneliiiPKfS0_Pf_param_3];
	ld.param.u64 	%rd6, [_Z25mulmotionmatrixgradKerneliiiPKfS0_Pf_param_4];
	cvta.to.global.u64 	%rd1, %rd5;
	cvta.to.global.u64 	%rd2, %rd6;
	mov.u32 	%r47, %ctaid.x;
	setp.ge.s32 	%p1, %r47, %r20;
	@%p1 bra 	$L__BB3_15;
	ld.param.u32 	%r41, [_Z25mulmotionmatrixgradKerneliiiPKfS0_Pf_param_2];
	setp.lt.s32 	%p2, %r41, 1;
	@%p2 bra 	$L__BB3_15;
	ld.param.u32 	%r42, [_Z25mulmotionmatrixgradKerneliiiPKfS0_Pf_param_2];
	and.b32  	%r2, %r42, 2147483644;
	mov.u32 	%r4, %tid.x;
$L__BB3_3:
	ld.param.u32 	%r38, [_Z25mulmotionmatrixgradKerneliiiPKfS0_Pf_param_1];
	setp.ge.s32 	%p3, %r4, %r38;
	@%p3 bra 	$L__BB3_14;
	ld.param.u32 	%r39, [_Z25mulmotionmatrixgradKerneliiiPKfS0_Pf_param_1];
	mul.lo.s32 	%r5, %r47, %r39;
	shl.b32 	%r25, %r5, 4;
	mov.u32 	%r48, %r4;
$L__BB3_5:
	ld.param.u64 	%rd18, [_Z25mulmotionmatrixgradKerneliiiPKfS0_Pf_param_5];
	ld.param.u32 	%r43, [_Z25mulmotionmatrixgradKerneliiiPKfS0_Pf_param_2];
	setp.lt.u32 	%p4, %r43, 4;
	shl.b32 	%r24, %r48, 4;
	add.s32 	%r26, %r24, %r25;
	add.s32 	%r8, %r48, %r5;
	cvta.to.global.u64 	%rd7, %rd18;
	mul.wide.s32 	%rd8, %r26, 4;
	add.s64 	%rd3, %rd7, %rd8;
	mov.b32 	%r52, 0;
	@%p4 bra 	$L__BB3_8;
	ld.param.u32 	%r44, [_Z25mulmotionmatrixgradKerneliiiPKfS0_Pf_param_2];
	and.b32  	%r27, %r44, 2147483644;
	neg.s32 	%r50, %r27;
	mul.lo.s32 	%r28, %r44, %r8;
	mul.lo.s32 	%r49, %r28, 3;
$L__BB3_7:
	.pragma "nounroll";
	mul.wide.s32 	%rd9, %r49, 4;
	add.s64 	%rd10, %rd2, %rd9;
	ld.global.nc.f32 	%f1, [%rd10];
	ld.global.nc.f32 	%f2, [%rd10+4];
	ld.global.nc.f32 	%f3, [%rd10+8];
	add.s64 	%rd11, %rd1, %rd9;
	ld.global.nc.f32 	%f4, [%rd11];
	ld.global.nc.f32 	%f5, [%rd11+4];
	ld.global.nc.f32 	%f6, [%rd11+8];
	mul.f32 	%f7, %f1, %f4;
	atom.global.add.f32 	%f8, [%rd3], %f7;
	mul.f32 	%f9, %f2, %f4;
	atom.global.add.f32 	%f10, [%rd3+4], %f9;
	mul.f32 	%f11, %f3, %f4;
	atom.global.add.f32 	%f12, [%rd3+8], %f11;
	atom.global.add.f32 	%f13, [%rd3+12], %f4;
	mul.f32 	%f14, %f1, %f5;
	atom.global.add.f32 	%f15, [%rd3+16], %f14;
	mul.f32 	%f16, %f2, %f5;
	atom.global.add.f32 	%f17, [%rd3+20], %f16;
	mul.f32 	%f18, %f3, %f5;
	atom.global.add.f32 	%f19, [%rd3+24], %f18;
	atom.global.add.f32 	%f20, [%rd3+28], %f5;
	mul.f32 	%f21, %f1, %f6;
	atom.global.add.f32 	%f22, [%rd3+32], %f21;
	mul.f32 	%f23, %f2, %f6;
	atom.global.add.f32 	%f24, [%rd3+36], %f23;
	mul.f32 	%f25, %f3, %f6;
	atom.global.add.f32 	%f26, [%rd3+40], %f25;
	atom.global.add.f32 	%f27, [%rd3+44], %f6;
	ld.global.nc.f32 	%f28, [%rd10+12];
	ld.global.nc.f32 	%f29, [%rd10+16];
	ld.global.nc.f32 	%f30, [%rd10+20];
	ld.global.nc.f32 	%f31, [%rd11+12];
	ld.global.nc.f32 	%f32, [%rd11+16];
	ld.global.nc.f32 	%f33, [%rd11+20];
	mul.f32 	%f34, %f28, %f31;
	atom.global.add.f32 	%f35, [%rd3], %f34;
	mul.f32 	%f36, %f29, %f31;
	atom.global.add.f32 	%f37, [%rd3+4], %f36;
	mul.f32 	%f38, %f30, %f31;
	atom.global.add.f32 	%f39, [%rd3+8], %f38;
	atom.global.add.f32 	%f40, [%rd3+12], %f31;
	mul.f32 	%f41, %f28, %f32;
	atom.global.add.f32 	%f42, [%rd3+16], %f41;
	mul.f32 	%f43, %f29, %f32;
	atom.global.add.f32 	%f44, [%rd3+20], %f43;
	mul.f32 	%f45, %f30, %f32;
	atom.global.add.f32 	%f46, [%rd3+24], %f45;
	atom.global.add.f32 	%f47, [%rd3+28], %f32;
	mul.f32 	%f48, %f28, %f33;
	atom.global.add.f32 	%f49, [%rd3+32], %f48;
	mul.f32 	%f50, %f29, %f33;
	atom.global.add.f32 	%f51, [%rd3+36], %f50;
	mul.f32 	%f52, %f30, %f33;
	atom.global.add.f32 	%f53, [%rd3+40], %f52;
	atom.global.add.f32 	%f54, [%rd3+44], %f33;
	ld.global.nc.f32 	%f55, [%rd10+24];
	ld.global.nc.f32 	%f56, [%rd10+28];
	ld.global.nc.f32 	%f57, [%rd10+32];
	ld.global.nc.f32 	%f58, [%rd11+24];
	ld.global.nc.f32 	%f59, [%rd11+28];
	ld.global.nc.f32 	%f60, [%rd11+32];
	mul.f32 	%f61, %f55, %f58;
	atom.global.add.f32 	%f62, [%rd3], %f61;
	mul.f32 	%f63, %f56, %f58;
	atom.global.add.f32 	%f64, [%rd3+4], %f63;
	mul.f32 	%f65, %f57, %f58;
	atom.global.add.f32 	%f66, [%rd3+8], %f65;
	atom.global.add.f32 	%f67, [%rd3+12], %f58;
	mul.f32 	%f68, %f55, %f59;
	atom.global.add.f32 	%f69, [%rd3+16], %f68;
	mul.f32 	%f70, %f56, %f59;
	atom.global.add.f32 	%f71, [%rd3+20], %f70;
	mul.f32 	%f72, %f57, %f59;
	atom.global.add.f32 	%f73, [%rd3+24], %f72;
	atom.global.add.f32 	%f74, [%rd3+28], %f59;
	mul.f32 	%f75, %f55, %f60;
	atom.global.add.f32 	%f76, [%rd3+32], %f75;
	mul.f32 	%f77, %f56, %f60;
	atom.global.add.f32 	%f78, [%rd3+36], %f77;
	mul.f32 	%f79, %f57, %f60;
	atom.global.add.f32 	%f80, [%rd3+40], %f79;
	atom.global.add.f32 	%f81, [%rd3+44], %f60;
	ld.global.nc.f32 	%f82, [%rd10+36];
	ld.global.nc.f32 	%f83, [%rd10+40];
	ld.global.nc.f32 	%f84, [%rd10+44];
	ld.global.nc.f32 	%f85, [%rd11+36];
	ld.global.nc.f32 	%f86, [%rd11+40];
	ld.global.nc.f32 	%f87, [%rd11+44];
	mul.f32 	%f88, %f82, %f85;
	atom.global.add.f32 	%f89, [%rd3], %f88;
	mul.f32 	%f90, %f83, %f85;
	atom.global.add.f32 	%f91, [%rd3+4], %f90;
	mul.f32 	%f92, %f84, %f85;
	atom.global.add.f32 	%f93, [%rd3+8], %f92;
	atom.global.add.f32 	%f94, [%rd3+12], %f85;
	mul.f32 	%f95, %f82, %f86;
	atom.global.add.f32 	%f96, [%rd3+16], %f95;
	mul.f32 	%f97, %f83, %f86;
	atom.global.add.f32 	%f98, [%rd3+20], %f97;
	mul.f32 	%f99, %f84, %f86;
	atom.global.add.f32 	%f100, [%rd3+24], %f99;
	atom.global.add.f32 	%f101, [%rd3+28], %f86;
	mul.f32 	%f102, %f82, %f87;
	atom.global.add.f32 	%f103, [%rd3+32], %f102;
	mul.f32 	%f104, %f83, %f87;
	atom.global.add.f32 	%f105, [%rd3+36], %f104;
	mul.f32 	%f106, %f84, %f87;
	atom.global.add.f32 	%f107, [%rd3+40], %f106;
	atom.global.add.f32 	%f108, [%rd3+44], %f87;
	add.s32 	%r50, %r50, 4;
	add.s32 	%r49, %r49, 12;
	setp.ne.s32 	%p5, %r50, 0;
	mov.u32 	%r52, %r2;
	@%p5 bra 	$L__BB3_7;
$L__BB3_8:
	ld.param.u32 	%r45, [_Z25mulmotionmatrixgradKerneliiiPKfS0_Pf_param_2];
	add.s32 	%r30, %r48, %r5;
	mul.lo.s32 	%r16, %r30, %r45;
	and.b32  	%r29, %r45, 3;
	setp.eq.s32 	%p6, %r29, 0;
	@%p6 bra 	$L__BB3_13;
	setp.eq.s32 	%p7, %r29, 1;
	@%p7 bra 	$L__BB3_11;
	add.s32 	%r31, %r16, %r52;
	mul.lo.s32 	%r32, %r31, 3;
	mul.wide.s32 	%rd12, %r32, 4;
	add.s64 	%rd13, %rd2, %rd12;
	ld.global.nc.f32 	%f109, [%rd13];
	ld.global.nc.f32 	%f110, [%rd13+4];
	ld.global.nc.f32 	%f111, [%rd13+8];
	add.s64 	%rd14, %rd1, %rd12;
	ld.global.nc.f32 	%f112, [%rd14];
	ld.global.nc.f32 	%f113, [%rd14+4];
	ld.global.nc.f32 	%f114, [%rd14+8];
	mul.f32 	%f115, %f109, %f112;
	atom.global.add.f32 	%f116, [%rd3], %f115;
	mul.f32 	%f117, %f110, %f112;
	atom.global.add.f32 	%f118, [%rd3+4], %f117;
	mul.f32 	%f119, %f111, %f112;
	atom.global.add.f32 	%f120, [%rd3+8], %f119;
	atom.global.add.f32 	%f121, [%rd3+12], %f112;
	mul.f32 	%f122, %f109, %f113;
	atom.global.add.f32 	%f123, [%rd3+16], %f122;
	mul.f32 	%f124, %f110, %f113;
	atom.global.add.f32 	%f125, [%rd3+20], %f124;
	mul.f32 	%f126, %f111, %f113;
	atom.global.add.f32 	%f127, [%rd3+24], %f126;
	atom.global.add.f32 	%f128, [%rd3+28], %f113;
	mul.f32 	%f129, %f109, %f114;
	atom.global.add.f32 	%f130, [%rd3+32], %f129;
	mul.f32 	%f131, %f110, %f114;
	atom.global.add.f32 	%f132, [%rd3+36], %f131;
	mul.f32 	%f133, %f111, %f114;
	atom.global.add.f32 	%f134, [%rd3+40], %f133;
	atom.global.add.f32 	%f135, [%rd3+44], %f114;
	ld.global.nc.f32 	%f136, [%rd13+12];
	ld.global.nc.f32 	%f137, [%rd13+16];
	ld.global.nc.f32 	%f138, [%rd13+20];
	ld.global.nc.f32 	%f139, [%rd14+12];
	ld.global.nc.f32 	%f140, [%rd14+16];
	ld.global.nc.f32 	%f141, [%rd14+20];
	mul.f32 	%f142, %f136, %f139;
	atom.global.add.f32 	%f143, [%rd3], %f142;
	mul.f32 	%f144, %f137, %f139;
	atom.global.add.f32 	%f145, [%rd3+4], %f144;
	mul.f32 	%f146, %f138, %f139;
	atom.global.add.f32 	%f147, [%rd3+8], %f146;
	atom.global.add.f32 	%f148, [%rd3+12], %f139;
	mul.f32 	%f149, %f136, %f140;
	atom.global.add.f32 	%f150, [%rd3+16], %f149;
	mul.f32 	%f151, %f137, %f140;
	atom.global.add.f32 	%f152, [%rd3+20], %f151;
	mul.f32 	%f153, %f138, %f140;
	atom.global.add.f32 	%f154, [%rd3+24], %f153;
	atom.global.add.f32 	%f155, [%rd3+28], %f140;
	mul.f32 	%f156, %f136, %f141;
	atom.global.add.f32 	%f157, [%rd3+32], %f156;
	mul.f32 	%f158, %f137, %f141;
	atom.global.add.f32 	%f159, [%rd3+36], %f158;
	mul.f32 	%f160, %f138, %f141;
	atom.global.add.f32 	%f161, [%rd3+40], %f160;
	atom.global.add.f32 	%f162, [%rd3+44], %f141;
	add.s32 	%r52, %r52, 2;
$L__BB3_11:
	ld.param.u32 	%r46, [_Z25mulmotionmatrixgradKerneliiiPKfS0_Pf_param_2];
	and.b32  	%r33, %r46, 1;
	setp.eq.b32 	%p8, %r33, 1;
	not.pred 	%p9, %p8;
	@%p9 bra 	$L__BB3_13;
	add.s32 	%r34, %r16, %r52;
	mul.lo.s32 	%r35, %r34, 3;
	mul.wide.s32 	%rd15, %r35, 4;
	add.s64 	%rd16, %rd2, %rd15;
	ld.global.nc.f32 	%f163, [%rd16];
	ld.global.nc.f32 	%f164, [%rd16+4];
	ld.global.nc.f32 	%f165, [%rd16+8];
	add.s64 	%rd17, %rd1, %rd15;
	ld.global.nc.f32 	%f166, [%rd17];
	ld.global.nc.f32 	%f167, [%rd17+4];
	ld.global.nc.f32 	%f168, [%rd17+8];
	mul.f32 	%f169, %f163, %f166;
	atom.global.add.f32 	%f170, [%rd3], %f169;
	mul.f32 	%f171, %f164, %f166;
	atom.global.add.f32 	%f172, [%rd3+4], %f171;
	mul.f32 	%f173, %f165, %f166;
	atom.global.add.f32 	%f174, [%rd3+8], %f173;
	atom.global.add.f32 	%f175, [%rd3+12], %f166;
	mul.f32 	%f176, %f163, %f167;
	atom.global.add.f32 	%f177, [%rd3+16], %f176;
	mul.f32 	%f178, %f164, %f167;
	atom.global.add.f32 	%f179, [%rd3+20], %f178;
	mul.f32 	%f180, %f165, %f167;
	atom.global.add.f32 	%f181, [%rd3+24], %f180;
	atom.global.add.f32 	%f182, [%rd3+28], %f167;
	mul.f32 	%f183, %f163, %f168;
	atom.global.add.f32 	%f184, [%rd3+32], %f183;
	mul.f32 	%f185, %f164, %f168;
	atom.global.add.f32 	%f186, [%rd3+36], %f185;
	mul.f32 	%f187, %f165, %f168;
	atom.global.add.f32 	%f188, [%rd3+40], %f187;
	atom.global.add.f32 	%f189, [%rd3+44], %f168;
$L__BB3_13:
	ld.param.u32 	%r40, [_Z25mulmotionmatrixgradKerneliiiPKfS0_Pf_param_1];
	mov.u32 	%r36, %ntid.x;
	add.s32 	%r48, %r48, %r36;
	setp.lt.s32 	%p10, %r48, %r40;
	@%p10 bra 	$L__BB3_5;
$L__BB3_14:
	mov.u32 	%r37, %nctaid.x;
	add.s32 	%r47, %r47, %r37;
	setp.lt.s32 	%p11, %r47, %r20;
	@%p11 bra 	$L__BB3_3;
$L__BB3_15:
	ret;

}


// ===== COMPILED SASS (sm_100) =====

	.target	sm_100

	.elftype	@"ET_EXEC"


//--------------------- .note.nv.tkinfo           --------------------------
	.section	.note.nv.tkinfo,"",@"SHT_NOTE"
	.sectionflags	@"SHF_NOTE_NV_TKINFO"
	.tkinfo
        /*0018*/ 	.word	0x00000002
        /*0030*/ 	.string	""
        /*0030*/ 	.string	"ptxas"
        /*0030*/ 	.string	"Cuda compilation tools, release 13.0, V13.0.88"
        /*0030*/ 	.string	"Build cuda_13.0.r13.0/compiler.36424714_0"
        /*0030*/ 	.string	"-arch sm_100 -m 64 "



//--------------------- .note.nv.cuinfo           --------------------------
	.section	.note.nv.cuinfo,"",@"SHT_NOTE"
	.sectionflags	@"SHF_NOTE_NV_CUINFO"
        /*0018*/ 	.short	0x0002
        /*001a*/ 	.short	0x0064
        /*001c*/ 	.short	0x0082
	.zero		2


//--------------------- .nv.info                  --------------------------
	.section	.nv.info,"",@"SHT_CUDA_INFO"
	.align	4


	//----- nvinfo : EIATTR_REGCOUNT
	.align		4
        /*0000*/ 	.byte	0x04, 0x2f
        /*0002*/ 	.short	(.L_2 - .L_1)
	.align		4
.L_1:
        /*0004*/ 	.word	index@(_Z21getmotionmatrixKerneliiPKfS0_S0_S0_Pf)
        /*0008*/ 	.word	0x00000020


	//----- nvinfo : EIATTR_FRAME_SIZE
	.align		4
.L_2:
        /*000c*/ 	.byte	0x04, 0x11
        /*000e*/ 	.short	(.L_4 - .L_3)
	.align		4
.L_3:
        /*0010*/ 	.word	index@(_Z21getmotionmatrixKerneliiPKfS0_S0_S0_Pf)
        /*0014*/ 	.word	0x00000000


	//----- nvinfo : EIATTR_REGCOUNT
	.align		4
.L_4:
        /*0018*/ 	.byte	0x04, 0x2f
        /*001a*/ 	.short	(.L_6 - .L_5)
	.align		4
.L_5:
        /*001c*/ 	.word	index@(_Z25getmotionmatrixgradKerneliiPKfS0_S0_S0_S0_PfS1_S1_S1_)
        /*0020*/ 	.word	0x00000030


	//----- nvinfo : EIATTR_FRAME_SIZE
	.align		4
.L_6:
        /*0024*/ 	.byte	0x04, 0x11
        /*0026*/ 	.short	(.L_8 - .L_7)
	.align		4
.L_7:
        /*0028*/ 	.word	index@(_Z25getmotionmatrixgradKerneliiPKfS0_S0_S0_S0_PfS1_S1_S1_)
        /*002c*/ 	.word	0x00000000


	//----- nvinfo : EIATTR_REGCOUNT
	.align		4
.L_8:
        /*0030*/ 	.byte	0x04, 0x2f
        /*0032*/ 	.short	(.L_10 - .L_9)
	.align		4
.L_9:
        /*0034*/ 	.word	index@(_Z21mulmotionmatrixKerneliiiPKfS0_Pf)
        /*0038*/ 	.word	0x00000020


	//----- nvinfo : EIATTR_FRAME_SIZE
	.align		4
.L_10:
        /*003c*/ 	.byte	0x04, 0x11
        /*003e*/ 	.short	(.L_12 - .L_11)
	.align		4
.L_11:
        /*0040*/ 	.word	index@(_Z21mulmotionmatrixKerneliiiPKfS0_Pf)
        /*0044*/ 	.word	0x00000000


	//----- nvinfo : EIATTR_REGCOUNT
	.align		4
.L_12:
        /*0048*/ 	.byte	0x04, 0x2f
        /*004a*/ 	.short	(.L_14 - .L_13)
	.align		4
.L_13:
        /*004c*/ 	.word	index@(_Z25mulmotionmatrixgradKerneliiiPKfS0_Pf)
        /*0050*/ 	.word	0x00000020


	//----- nvinfo : EIATTR_FRAME_SIZE
	.align		4
.L_14:
        /*0054*/ 	.byte	0x04, 0x11
        /*0056*/ 	.short	(.L_16 - .L_15)
	.align		4
.L_15:
        /*0058*/ 	.word	index@(_Z25mulmotionmatrixgradKerneliiiPKfS0_Pf)
        /*005c*/ 	.word	0x00000000


	//----- nvinfo : EIATTR_MIN_STACK_SIZE
	.align		4
.L_16:
        /*0060*/ 	.byte	0x04, 0x12
        /*0062*/ 	.short	(.L_18 - .L_17)
	.align		4
.L_17:
        /*0064*/ 	.word	index@(_Z25mulmotionmatrixgradKerneliiiPKfS0_Pf)
        /*0068*/ 	.word	0x00000000


	//----- nvinfo : EIATTR_MIN_STACK_SIZE
	.align		4
.L_18:
        /*006c*/ 	.byte	0x04, 0x12
        /*006e*/ 	.short	(.L_20 - .L_19)
	.align		4
.L_19:
        /*0070*/ 	.word	index@(_Z21mulmotionmatrixKerneliiiPKfS0_Pf)
        /*0074*/ 	.word	0x00000000


	//----- nvinfo : EIATTR_MIN_STACK_SIZE
	.align		4
.L_20:
        /*0078*/ 	.byte	0x04, 0x12
        /*007a*/ 	.short	(.L_22 - .L_21)
	.align		4
.L_21:
        /*007c*/ 	.word	index@(_Z25getmotionmatrixgradKerneliiPKfS0_S0_S0_S0_PfS1_S1_S1_)
        /*0080*/ 	.word	0x00000000


	//----- nvinfo : EIATTR_MIN_STACK_SIZE
	.align		4
.L_22:
        /*0084*/ 	.byte	0x04, 0x12
        /*0086*/ 	.short	(.L_24 - .L_23)
	.align		4
.L_23:
        /*0088*/ 	.word	index@(_Z21getmotionmatrixKerneliiPKfS0_S0_S0_Pf)
        /*008c*/ 	.word	0x00000000
.L_24:


//--------------------- .nv.compat                --------------------------
	.section	.nv.compat,"",@"SHT_CUDA_COMPAT_INFO"
	.align	4
        /*0000*/ 	.byte	0x02, 0x09, 0x00, 0x00, 0x02, 0x02, 0x01, 0x00, 0x02, 0x05, 0x05, 0x00, 0x03, 0x07, 0x01, 0x01
        /*0010*/ 	.byte	0x02, 0x03, 0x00, 0x00, 0x02, 0x06, 0x01, 0x00, 0x04, 0x0b, 0x08, 0x00, 0x01, 0x00, 0x00, 0x00
        /*0020*/ 	.byte	0x00, 0x00, 0x00, 0x00


//--------------------- .nv.info._Z25mulmotionmatrixgradKerneliiiPKfS0_Pf --------------------------
	.section	.nv.info._Z25mulmotionmatrixgradKerneliiiPKfS0_Pf,"",@"SHT_CUDA_INFO"
	.sectionflags	@""
	.align	4


	//----- nvinfo : EIATTR_CUDA_API_VERSION
	.align		4
        /*0000*/ 	.byte	0x04, 0x37
        /*0002*/ 	.short	(.L_26 - .L_25)
.L_25:
        /*0004*/ 	.word	0x00000082


	//----- nvinfo : EIATTR_KPARAM_INFO
	.align		4
.L_26:
        /*0008*/ 	.byte	0x04, 0x17
        /*000a*/ 	.short	(.L_28 - .L_27)
.L_27:
        /*000c*/ 	.word	0x00000000
        /*0010*/ 	.short	0x0005
        /*0012*/ 	.short	0x0020
        /*0014*/ 	.byte	0x00, 0xf5, 0x21, 0x00


	//----- nvinfo : EIATTR_KPARAM_INFO
	.align		4
.L_28:
        /*0018*/ 	.byte	0x04, 0x17
        /*001a*/ 	.short	(.L_30 - .L_29)
.L_29:
        /*001c*/ 	.word	0x00000000
        /*0020*/ 	.short	0x0004
        /*0022*/ 	.short	0x0018
        /*0024*/ 	.byte	0x00, 0xf5, 0x21, 0x00


	//----- nvinfo : EIATTR_KPARAM_INFO
	.align		4
.L_30:
        /*0028*/ 	.byte	0x04, 0x17
        /*002a*/ 	.short	(.L_32 - .L_31)
.L_31:
        /*002c*/ 	.word	0x00000000
        /*0030*/ 	.short	0x0003
        /*0032*/ 	.short	0x0010
        /*0034*/ 	.byte	0x00, 0xf5, 0x21, 0x00


	//----- nvinfo : EIATTR_KPARAM_INFO
	.align		4
.L_32:
        /*0038*/ 	.byte	0x04, 0x17
        /*003a*/ 	.short	(.L_34 - .L_33)
.L_33:
        /*003c*/ 	.word	0x00000000
        /*0040*/ 	.short	0x0002
        /*0042*/ 	.short	0x0008
        /*0044*/ 	.byte	0x00, 0xf0, 0x11, 0x00


	//----- nvinfo : EIATTR_KPARAM_INFO
	.align		4
.L_34:
        /*0048*/ 	.byte	0x04, 0x17
        /*004a*/ 	.short	(.L_36 - .L_35)
.L_35:
        /*004c*/ 	.word	0x00000000
        /*0050*/ 	.short	0x0001
        /*0052*/ 	.short	0x0004
        /*0054*/ 	.byte	0x00, 0xf0, 0x11, 0x00


	//----- nvinfo : EIATTR_KPARAM_INFO
	.align		4
.L_36:
        /*0058*/ 	.byte	0x04, 0x17
        /*005a*/ 	.short	(.L_38 - .L_37)
.L_37:
        /*005c*/ 	.word	0x00000000
        /*0060*/ 	.short	0x0000
        /*0062*/ 	.short	0x0000
        /*0064*/ 	.byte	0x00, 0xf0, 0x11, 0x00


	//----- nvinfo : EIATTR_SPARSE_MMA_MASK
	.align		4
.L_38:
        /*0068*/ 	.byte	0x03, 0x50
        /*006a*/ 	.short	0x0000


	//----- nvinfo : EIATTR_MAXREG_COUNT
	.align		4
        /*006c*/ 	.byte	0x03, 0x1b
        /*006e*/ 	.short	0x00ff


	//----- nvinfo : EIATTR_MERCURY_ISA_VERSION
	.align		4
        /*0070*/ 	.byte	0x03, 0x5f
        /*0072*/ 	.short	0x0101


	//----- nvinfo : EIATTR_VRC_CTA_INIT_COUNT
	.align		4
        /*0074*/ 	.byte	0x02, 0x4a
	.zero		1
	.zero		1


	//----- nvinfo : EIATTR_EXIT_INSTR_OFFSETS
	.align		4
        /*0078*/ 	.byte	0x04, 0x1c
        /*007a*/ 	.short	(.L_40 - .L_39)


	//   ....[0]....
.L_39:
        /*007c*/ 	.word	0x00000040


	//   ....[1]....
        /*0080*/ 	.word	0x00000070


	//   ....[2]....
        /*0084*/ 	.word	0x00001010


	//----- nvinfo : EIATTR_CRS_STACK_SIZE
	.align		4
.L_40:
        /*0088*/ 	.byte	0x04, 0x1e
        /*008a*/ 	.short	(.L_42 - .L_41)
.L_41:
        /*008c*/ 	.word	0x00000000


	//----- nvinfo : EIATTR_CBANK_PARAM_SIZE
	.align		4
.L_42:
        /*0090*/ 	.byte	0x03, 0x19
        /*0092*/ 	.short	0x0028


	//----- nvinfo : EIATTR_PARAM_CBANK
	.align		4
        /*0094*/ 	.byte	0x04, 0x0a
        /*0096*/ 	.short	(.L_44 - .L_43)
	.align		4
.L_43:
        /*0098*/ 	.word	index@(.nv.constant0._Z25mulmotionmatrixgradKerneliiiPKfS0_Pf)
        /*009c*/ 	.short	0x0380
        /*009e*/ 	.short	0x0028


	//----- nvinfo : EIATTR_SW_WAR
	.align		4
.L_44:
        /*00a0*/ 	.byte	0x04, 0x36
        /*00a2*/ 	.short	(.L_46 - .L_45)
.L_45:
        /*00a4*/ 	.word	0x00000008
.L_46:


//--------------------- .nv.info._Z21mulmotionmatrixKerneliiiPKfS0_Pf --------------------------
	.section	.nv.info._Z21mulmotionmatrixKerneliiiPKfS0_Pf,"",@"SHT_CUDA_INFO"
	.sectionflags	@""
	.align	4


	//----- nvinfo : EIATTR_CUDA_API_VERSION
	.align		4
        /*0000*/ 	.byte	0x04, 0x37
        /*0002*/ 	.short	(.L_48 - .L_47)
.L_47:
        /*0004*/ 	.word	0x00000082


	//----- nvinfo : EIATTR_KPARAM_INFO
	.align		4
.L_48:
        /*0008*/ 	.byte	0x04, 0x17
        /*000a*/ 	.short	(.L_50 - .L_49)
.L_49:
        /*000c*/ 	.word	0x00000000
        /*0010*/ 	.short	0x0005
        /*0012*/ 	.short	0x0020
        /*0014*/ 	.byte	0x00, 0xf5, 0x21, 0x00


	//----- nvinfo : EIATTR_KPARAM_INFO
	.align		4
.L_50:
        /*0018*/ 	.byte	0x04, 0x17
        /*001a*/ 	.short	(.L_52 - .L_51)
.L_51:
        /*001c*/ 	.word	0x00000000
        /*0020*/ 	.short	0x0004
        /*0022*/ 	.short	0x0018
        /*0024*/ 	.byte	0x00, 0xf5, 0x21, 0x00


	//----- nvinfo : EIATTR_KPARAM_INFO
	.align		4
.L_52:
        /*0028*/ 	.byte	0x04, 0x17
        /*002a*/ 	.short	(.L_54 - .L_53)
.L_53:
        /*002c*/ 	.word	0x00000000
        /*0030*/ 	.short	0x0003
        /*0032*/ 	.short	0x0010
        /*0034*/ 	.byte	0x00, 0xf5, 0x21, 0x00


	//----- nvinfo : EIATTR_KPARAM_INFO
	.align		4
.L_54:
        /*0038*/ 	.byte	0x04, 0x17
        /*003a*/ 	.short	(.L_56 - .L_55)
.L_55:
        /*003c*/ 	.word	0x00000000
        /*0040*/ 	.short	0x0002
        /*0042*/ 	.short	0x0008
        /*0044*/ 	.byte	0x00, 0xf0, 0x11, 0x00


	//----- nvinfo : EIATTR_KPARAM_INFO
	.align		4
.L_56:
        /*0048*/ 	.byte	0x04, 0x17
        /*004a*/ 	.short	(.L_58 - .L_57)
.L_57:
        /*004c*/ 	.word	0x00000000
        /*0050*/ 	.short	0x0001
        /*0052*/ 	.short	0x0004
        /*0054*/ 	.byte	0x00, 0xf0, 0x11, 0x00


	//----- nvinfo : EIATTR_KPARAM_INFO
	.align		4
.L_58:
        /*0058*/ 	.byte	0x04, 0x17
        /*005a*/ 	.short	(.L_60 - .L_59)
.L_59:
        /*005c*/ 	.word	0x00000000
        /*0060*/ 	.short	0x0000
        /*0062*/ 	.short	0x0000
        /*0064*/ 	.byte	0x00, 0xf0, 0x11, 0x00


	//----- nvinfo : EIATTR_SPARSE_MMA_MASK
	.align		4
.L_60:
        /*0068*/ 	.byte	0x03, 0x50
        /*006a*/ 	.short	0x0000


	//----- nvinfo : EIATTR_MAXREG_COUNT
	.align		4
        /*006c*/ 	.byte	0x03, 0x1b
        /*006e*/ 	.short	0x00ff


	//----- nvinfo : EIATTR_MERCURY_ISA_VERSION
	.align		4
        /*0070*/ 	.byte	0x03, 0x5f
        /*0072*/ 	.short	0x0101


	//----- nvinfo : EIATTR_VRC_CTA_INIT_COUNT
	.align		4
        /*0074*/ 	.byte	0x02, 0x4a
	.zero		1
	.zero		1


	//----- nvinfo : EIATTR_EXIT_INSTR_OFFSETS
	.align		4
        /*0078*/ 	.byte	0x04, 0x1c
        /*007a*/ 	.short	(.L_62 - .L_61)


	//   ....[0]....
.L_61:
        /*007c*/ 	.word	0x00000040


	//   ....[1]....
        /*0080*/ 	.word	0x00000070


	//   ....[2]....
        /*0084*/ 	.word	0x00000cc0


	//----- nvinfo : EIATTR_CRS_STACK_SIZE
	.align		4
.L_62:
        /*0088*/ 	.byte	0x04, 0x1e
        /*008a*/ 	.short	(.L_64 - .L_63)
.L_63:
        /*008c*/ 	.word	0x00000000


	//----- nvinfo : EIATTR_CBANK_PARAM_SIZE
	.align		4
.L_64:
        /*0090*/ 	.byte	0x03, 0x19
        /*0092*/ 	.short	0x0028


	//----- nvinfo : EIATTR_PARAM_CBANK
	.align		4
        /*0094*/ 	.byte	0x04, 0x0a
        /*0096*/ 	.short	(.L_66 - .L_65)
	.align		4
.L_65:
        /*0098*/ 	.word	index@(.nv.constant0._Z21mulmotionmatrixKerneliiiPKfS0_Pf)
        /*009c*/ 	.short	0x0380
        /*009e*/ 	.short	0x0028


	//----- nvinfo : EIATTR_SW_WAR
	.align		4
.L_66:
        /*00a0*/ 	.byte	0x04, 0x36
        /*00a2*/ 	.short	(.L_68 - .L_67)
.L_67:
        /*00a4*/ 	.word	0x00000008
.L_68:


//--------------------- .nv.info._Z25getmotionmatrixgradKerneliiPKfS0_S0_S0_S0_PfS1_S1_S1_ --------------------------
	.section	.nv.info._Z25getmotionmatrixgradKerneliiPKfS0_S0_S0_S0_PfS1_S1_S1_,"",@"SHT_CUDA_INFO"
	.sectionflags	@""
	.align	4


	//----- nvinfo : EIATTR_CUDA_API_VERSION
	.align		4
        /*0000*/ 	.byte	0x04, 0x37
        /*0002*/ 	.short	(.L_70 - .L_69)
.L_69:
        /*0004*/ 	.word	0x00000082


	//----- nvinfo : EIATTR_KPARAM_INFO
	.align		4
.L_70:
        /*0008*/ 	.byte	0x04, 0x17
        /*000a*/ 	.short	(.L_72 - .L_71)
.L_71:
        /*000c*/ 	.word	0x00000000
        /*0010*/ 	.short	0x000a
        /*0012*/ 	.short	0x0048
        /*0014*/ 	.byte	0x00, 0xf5, 0x21, 0x00


	//----- nvinfo : EIATTR_KPARAM_INFO
	.align		4
.L_72:
        /*0018*/ 	.byte	0x04, 0x17
        /*001a*/ 	.short	(.L_74 - .L_73)
.L_73:
        /*001c*/ 	.word	0x00000000
        /*0020*/ 	.short	0x0009
        /*0022*/ 	.short	0x0040
        /*0024*/ 	.byte	0x00, 0xf5, 0x21, 0x00


	//----- nvinfo : EIATTR_KPARAM_INFO
	.align		4
.L_74:
        /*0028*/ 	.byte	0x04, 0x17
        /*002a*/ 	.short	(.L_76 - .L_75)
.L_75:
        /*002c*/ 	.word	0x00000000
        /*0030*/ 	.short	0x0008
        /*0032*/ 	.short	0x0038
        /*0034*/ 	.byte	0x00, 0xf5, 0x21, 0x00


	//----- nvinfo : EIATTR_KPARAM_INFO
	.align		4
.L_76:
        /*0038*/ 	.byte	0x04, 0x17
        /*003a*/ 	.short	(.L_78 - .L_77)
.L_77:
        /*003c*/ 	.word	0x00000000
        /*0040*/ 	.short	0x0007
        /*0042*/ 	.short	0x0030
        /*0044*/ 	.byte	0x00, 0xf5, 0x21, 0x00


	//----- nvinfo : EIATTR_KPARAM_INFO
	.align		4
.L_78:
        /*0048*/ 	.byte	0x04, 0x17
        /*004a*/ 	.short	(.L_80 - .L_79)
.L_79:
        /*004c*/ 	.word	0x00000000
        /*0050*/ 	.short	0x0006
        /*0052*/ 	.short	0x0028
        /*0054*/ 	.byte	0x00, 0xf5, 0x21, 0x00


	//----- nvinfo : EIATTR_KPARAM_INFO
	.align		4
.L_80:
        /*0058*/ 	.byte	0x04, 0x17
        /*005a*/ 	.short	(.L_82 - .L_81)
.L_81:
        /*005c*/ 	.word	0x00000000
        /*0060*/ 	.short	0x0005
        /*0062*/ 	.short	0x0020
        /*0064*/ 	.byte	0x00, 0xf5, 0x21, 0x00


	//----- nvinfo : EIATTR_KPARAM_INFO
	.align		4
.L_82:
        /*0068*/ 	.byte	0x04, 0x17
        /*006a*/ 	.short	(.L_84 - .L_83)
.L_83:
        /*006c*/ 	.word	0x00000000
        /*0070*/ 	.short	0x0004
        /*0072*/ 	.short	0x0018
        /*0074*/ 	.byte	0x00, 0xf5, 0x21, 0x00


	//----- nvinfo : EIATTR_KPARAM_INFO
	.align		4
.L_84:
        /*0078*/ 	.byte	0x04, 0x17
        /*007a*/ 	.short	(.L_86 - .L_85)
.L_85:
        /*007c*/ 	.word	0x00000000
        /*0080*/ 	.short	0x0003
        /*0082*/ 	.short	0x0010
        /*0084*/ 	.byte	0x00, 0xf5, 0x21, 0x00


	//----- nvinfo : EIATTR_KPARAM_INFO
	.align		4
.L_86:
        /*0088*/ 	.byte	0x04, 0x17
        /*008a*/ 	.short	(.L_88 - .L_87)
.L_87:
        /*008c*/ 	.word	0x00000000
        /*0090*/ 	.short	0x0002
        /*0092*/ 	.short	0x0008
        /*0094*/ 	.byte	0x00, 0xf5, 0x21, 0x00


	//----- nvinfo : EIATTR_KPARAM_INFO
	.align		4
.L_88:
        /*0098*/ 	.byte	0x04, 0x17
        /*009a*/ 	.short	(.L_90 - .L_89)
.L_89:
        /*009c*/ 	.word	0x00000000
        /*00a0*/ 	.short	0x0001
        /*00a2*/ 	.short	0x0004
        /*00a4*/ 	.byte	0x00, 0xf0, 0x11, 0x00


	//----- nvinfo : EIATTR_KPARAM_INFO
	.align		4
.L_90:
        /*00a8*/ 	.byte	0x04, 0x17
        /*00aa*/ 	.short	(.L_92 - .L_91)
.L_91:
        /*00ac*/ 	.word	0x00000000
        /*00b0*/ 	.short	0x0000
        /*00b2*/ 	.short	0x0000
        /*00b4*/ 	.byte	0x00, 0xf0, 0x11, 0x00


	//----- nvinfo : EIATTR_SPARSE_MMA_MASK
	.align		4
.L_92:
        /*00b8*/ 	.byte	0x03, 0x50
        /*00ba*/ 	.short	0x0000


	//----- nvinfo : EIATTR_MAXREG_COUNT
	.align		4
        /*00bc*/ 	.byte	0x03, 0x1b
        /*00be*/ 	.short	0x00ff


	//----- nvinfo : EIATTR_MERCURY_ISA_VERSION
	.align		4
        /*00c0*/ 	.byte	0x03, 0x5f
        /*00c2*/ 	.short	0x0101


	//----- nvinfo : EIATTR_VRC_CTA_INIT_COUNT
	.align		4
        /*00c4*/ 	.byte	0x02, 0x4a
	.zero		1
	.zero		1


	//----- nvinfo : EIATTR_EXIT_INSTR_OFFSETS
	.align		4
        /*00c8*/ 	.byte	0x04, 0x1c
        /*00ca*/ 	.short	(.L_94 - .L_93)


	//   ....[0]....
.L_93:
        /*00cc*/ 	.word	0x00000040


	//   ....[1]....
        /*00d0*/ 	.word	0x00001e30


	//----- nvinfo : EIATTR_CRS_STACK_SIZE
	.align		4
.L_94:
        /*00d4*/ 	.byte	0x04, 0x1e
        /*00d6*/ 	.short	(.L_96 - .L_95)
.L_95:
        /*00d8*/ 	.word	0x00000000


	//----- nvinfo : EIATTR_CBANK_PARAM_SIZE
	.align		4
.L_96:
        /*00dc*/ 	.byte	0x03, 0x19
        /*00de*/ 	.short	0x0050


	//----- nvinfo : EIATTR_PARAM_CBANK
	.align		4
        /*00e0*/ 	.byte	0x04, 0x0a
        /*00e2*/ 	.short	(.L_98 - .L_97)
	.align		4
.L_97:
        /*00e4*/ 	.word	index@(.nv.constant0._Z25getmotionmatrixgradKerneliiPKfS0_S0_S0_S0_PfS1_S1_S1_)
        /*00e8*/ 	.short	0x0380
        /*00ea*/ 	.short	0x0050


	//----- nvinfo : EIATTR_SW_WAR
	.align		4
.L_98:
        /*00ec*/ 	.byte	0x04, 0x36
        /*00ee*/ 	.short	(.L_100 - .L_99)
.L_99:
        /*00f0*/ 	.word	0x00000008
.L_100:


//--------------------- .nv.info._Z21getmotionmatrixKerneliiPKfS0_S0_S0_Pf --------------------------
	.section	.nv.info._Z21getmotionmatrixKerneliiPKfS0_S0_S0_Pf,"",@"SHT_CUDA_INFO"
	.sectionflags	@""
	.align	4


	//----- nvinfo : EIATTR_CUDA_API_VERSION
	.align		4
        /*0000*/ 	.byte	0x04, 0x37
        /*0002*/ 	.short	(.L_102 - .L_101)
.L_101:
        /*0004*/ 	.word	0x00000082


	//----- nvinfo : EIATTR_KPARAM_INFO
	.align		4
.L_102:
        /*0008*/ 	.byte	0x04, 0x17
        /*000a*/ 	.short	(.L_104 - .L_103)
.L_103:
        /*000c*/ 	.word	0x00000000
        /*0010*/ 	.short	0x0006
        /*0012*/ 	.short	0x0028
        /*0014*/ 	.byte	0x00, 0xf5, 0x21, 0x00


	//----- nvinfo : EIATTR_KPARAM_INFO
	.align		4
.L_104:
        /*0018*/ 	.byte	0x04, 0x17
        /*001a*/ 	.short	(.L_106 - .L_105)
.L_105:
        /*001c*/ 	.word	0x00000000
        /*0020*/ 	.short	0x0005
        /*0022*/ 	.short	0x0020
        /*0024*/ 	.byte	0x00, 0xf5, 0x21, 0x00


	//----- nvinfo : EIATTR_KPARAM_INFO
	.align		4
.L_106:
        /*0028*/ 	.byte	0x04, 0x17
        /*002a*/ 	.short	(.L_108 - .L_107)
.L_107:
        /*002c*/ 	.word	0x00000000
        /*0030*/ 	.short	0x0004
        /*0032*/ 	.short	0x0018
        /*0034*/ 	.byte	0x00, 0xf5, 0x21, 0x00


	//----- nvinfo : EIATTR_KPARAM_INFO
	.align		4
.L_108:
        /*0038*/ 	.byte	0x04, 0x17
        /*003a*/ 	.short	(.L_110 - .L_109)
.L_109:
        /*003c*/ 	.word	0x00000000
        /*0040*/ 	.short	0x0003
        /*0042*/ 	.short	0x0010
        /*0044*/ 	.byte	0x00, 0xf5, 0x21, 0x00


	//----- nvinfo : EIATTR_KPARAM_INFO
	.align		4
.L_110:
        /*0048*/ 	.byte	0x04, 0x17
        /*004a*/ 	.short	(.L_112 - .L_111)
.L_111:
        /*004c*/ 	.word	0x00000000
        /*0050*/ 	.short	0x0002
        /*0052*/ 	.short	0x0008
        /*0054*/ 	.byte	0x00, 0xf5, 0x21, 0x00


	//----- nvinfo : EIATTR_KPARAM_INFO
	.align		4
.L_112:
        /*0058*/ 	.byte	0x04, 0x17
        /*005a*/ 	.short	(.L_114 - .L_113)
.L_113:
        /*005c*/ 	.word	0x00000000
        /*0060*/ 	.short	0x0001
        /*0062*/ 	.short	0x0004
        /*0064*/ 	.byte	0x00, 0xf0, 0x11, 0x00


	//----- nvinfo : EIATTR_KPARAM_INFO
	.align		4
.L_114:
        /*0068*/ 	.byte	0x04, 0x17
        /*006a*/ 	.short	(.L_116 - .L_115)
.L_115:
        /*006c*/ 	.word	0x00000000
        /*0070*/ 	.short	0x0000
        /*0072*/ 	.short	0x0000
        /*0074*/ 	.byte	0x00, 0xf0, 0x11, 0x00


	//----- nvinfo : EIATTR_SPARSE_MMA_MASK
	.align		4
.L_116:
        /*0078*/ 	.byte	0x03, 0x50
        /*007a*/ 	.short	0x0000


	//----- nvinfo : EIATTR_MAXREG_COUNT
	.align		4
        /*007c*/ 	.byte	0x03, 0x1b
        /*007e*/ 	.short	0x00ff


	//----- nvinfo : EIATTR_MERCURY_ISA_VERSION
	.align		4
        /*0080*/ 	.byte	0x03, 0x5f
        /*0082*/ 	.short	0x0101


	//----- nvinfo : EIATTR_VRC_CTA_INIT_COUNT
	.align		4
        /*0084*/ 	.byte	0x02, 0x4a
	.zero		1
	.zero		1


	//----- nvinfo : EIATTR_EXIT_INSTR_OFFSETS
	.align		4
        /*0088*/ 	.byte	0x04, 0x1c
        /*008a*/ 	.short	(.L_118 - .L_117)


	//   ....[0]....
.L_117:
        /*008c*/ 	.word	0x00000040


	//   ....[1]....
        /*0090*/ 	.word	0x000015a0


	//----- nvinfo : EIATTR_CRS_STACK_SIZE
	.align		4
.L_118:
        /*0094*/ 	.byte	0x04, 0x1e
        /*0096*/ 	.short	(.L_120 - .L_119)
.L_119:
        /*0098*/ 	.word	0x00000000


	//----- nvinfo : EIATTR_CBANK_PARAM_SIZE
	.align		4
.L_120:
        /*009c*/ 	.byte	0x03, 0x19
        /*009e*/ 	.short	0x0030


	//----- nvinfo : EIATTR_PARAM_CBANK
	.align		4
        /*00a0*/ 	.byte	0x04, 0x0a
        /*00a2*/ 	.short	(.L_122 - .L_121)
	.align		4
.L_121:
        /*00a4*/ 	.word	index@(.nv.constant0._Z21getmotionmatrixKerneliiPKfS0_S0_S0_Pf)
        /*00a8*/ 	.short	0x0380
        /*00aa*/ 	.short	0x0030


	//----- nvinfo : EIATTR_SW_WAR
	.align		4
.L_122:
        /*00ac*/ 	.byte	0x04, 0x36
        /*00ae*/ 	.short	(.L_124 - .L_123)
.L_123:
        /*00b0*/ 	.word	0x00000008
.L_124:


//--------------------- .nv.callgraph             --------------------------
	.section	.nv.callgraph,"",@"SHT_CUDA_CALLGRAPH"
	.align	4
	.sectionentsize	8
	.align		4
        /*0000*/ 	.word	0x00000000
	.align		4
        /*0004*/ 	.word	0xffffffff
	.align		4
        /*0008*/ 	.word	0x00000000
	.align		4
        /*000c*/ 	.word	0xfffffffe
	.align		4
        /*0010*/ 	.word	0x00000000
	.align		4
        /*0014*/ 	.word	0xfffffffd
	.align		4
        /*0018*/ 	.word	0x00000000
	.align		4
        /*001c*/ 	.word	0xfffffffc


//--------------------- .nv.constant4             --------------------------
	.section	.nv.constant4,"a",@progbits
	.align	8
	.align		8
.nv.constant4:
        /*0000*/ 	.dword	__cudart_i2opi_f


//--------------------- .text._Z25mulmotionmatrixgradKerneliiiPKfS0_Pf --------------------------
	.section	.text._Z25mulmotionmatrixgradKerneliiiPKfS0_Pf,"ax",@progbits
	.align	128
        .global         _Z25mulmotionmatrixgradKerneliiiPKfS0_Pf
        .type           _Z25mulmotionmatrixgradKerneliiiPKfS0_Pf,@function
        .size           _Z25mulmotionmatrixgradKerneliiiPKfS0_Pf,(.L_x_48 - _Z25mulmotionmatrixgradKerneliiiPKfS0_Pf)
        .other          _Z25mulmotionmatrixgradKerneliiiPKfS0_Pf,@"STO_CUDA_ENTRY STV_DEFAULT"
_Z25mulmotionmatrixgradKerneliiiPKfS0_Pf:
.text._Z25mulmotionmatrixgradKerneliiiPKfS0_Pf:
[----:B------:R-:W-:Y:S08]  /*0000*/  LDC R1, c[0x0][0x37c] ;  /* 0x0000df00ff017b82 */ /* 0x000ff00000000800 */
[----:B------:R-:W0:Y:S08]  /*0010*/  S2UR UR4, SR_CTAID.X ;  /* 0x00000000000479c3 */ /* 0x000e300000002500 */
[----:B------:R-:W0:Y:S02]  /*0020*/  LDC R0, c[0x0][0x380] ;  /* 0x0000e000ff007b82 */ /* 0x000e240000000800 */
[----:B0-----:R-:W-:-:S13]  /*0030*/  ISETP.LE.AND P0, PT, R0, UR4, PT ;  /* 0x0000000400007c0c */ /* 0x001fda000bf03270 */
[----:B------:R-:W-:Y:S05]  /*0040*/  @P0 EXIT ;  /* 0x000000000000094d */ /* 0x000fea0003800000 */
[----:B------:R-:W0:Y:S02]  /*0050*/  LDC R0, c[0x0][0x388] ;  /* 0x0000e200ff007b82 */ /* 0x000e240000000800 */
[----:B0-----:R-:W-:-:S13]  /*0060*/  ISETP.GE.AND P0, PT, R0, 0x1, PT ;  /* 0x000000010000780c */ /* 0x001fda0003f06270 */
[----:B------:R-:W-:Y:S05]  /*0070*/  @!P0 EXIT ;  /* 0x000000000000894d */ /* 0x000fea0003800000 */
[----:B------:R-:W0:Y:S01]  /*0080*/  S2R R0, SR_TID.X ;  /* 0x0000000000007919 */ /* 0x000e220000002100 */
[----:B------:R-:W1:Y:S02]  /*0090*/  LDCU.64 UR6, c[0x0][0x358] ;  /* 0x00006b00ff0677ac */ /* 0x000e640008000a00 */
.L_x_7:
[----:B--234-:R-:W0:Y:S01]  /*00a0*/  LDC R3, c[0x0][0x384] ;  /* 0x0000e100ff037b82 */ /* 0x01ce220000000800 */
[----:B------:R-:W-:Y:S01]  /*00b0*/  BSSY.RECONVERGENT B0, `(.L_x_0) ;  /* 0x00000f0000007945 */ /* 0x000fe20003800200 */
[----:B0-----:R-:W-:-:S13]  /*00c0*/  ISETP.GE.AND P0, PT, R0, R3, PT ;  /* 0x000000030000720c */ /* 0x001fda0003f06270 */
[----:B------:R-:W-:Y:S05]  /*00d0*/  @P0 BRA `(.L_x_1) ;  /* 0x0000000c00b40947 */ /* 0x000fea0003800000 */
[----:B------:R-:W-:Y:S01]  /*00e0*/  IMAD R8, R3, UR4, RZ ;  /* 0x0000000403087c24 */ /* 0x000fe2000f8e02ff */
[----:B------:R-:W-:-:S07]  /*00f0*/  MOV R9, R0 ;  /* 0x0000000000097202 */ /* 0x000fce0000000f00 */
.L_x_6:
[----:B------:R-:W0:Y:S01]  /*0100*/  LDC R10, c[0x0][0x388] ;  /* 0x0000e200ff0a7b82 */ /* 0x000e220000000800 */
[----:B--234-:R-:W-:Y:S01]  /*0110*/  IADD3 R7, PT, PT, R8, R9, RZ ;  /* 0x0000000908077210 */ /* 0x01cfe20007ffe0ff */
[----:B------:R-:W-:-:S03]  /*0120*/  HFMA2 R11, -RZ, RZ, 0, 0 ;  /* 0x00000000ff0b7431 */ /* 0x000fc600000001ff */
[----:B------:R-:W-:-:S03]  /*0130*/  SHF.L.U32 R5, R7, 0x4, RZ ;  /* 0x0000000407057819 */ /* 0x000fc600000006ff */
[----:B------:R-:W2:Y:S01]  /*0140*/  LDC.64 R2, c[0x0][0x3a0] ;  /* 0x0000e800ff027b82 */ /* 0x000ea20000000a00 */
[----:B0-----:R-:W-:Y:S01]  /*0150*/  ISETP.GE.U32.AND P0, PT, R10, 0x4, PT ;  /* 0x000000040a00780c */ /* 0x001fe20003f06070 */
[----:B--2---:R-:W-:-:S12]  /*0160*/  IMAD.WIDE R2, R5, 0x4, R2 ;  /* 0x0000000405027825 */ /* 0x004fd800078e0202 */
[----:B------:R-:W-:Y:S05]  /*0170*/  @!P0 BRA `(.L_x_2) ;  /* 0x0000000400e08947 */ /* 0x000fea0003800000 */
[----:B------:R-:W-:Y:S01]  /*0180*/  IMAD R12, R7, R10, RZ ;  /* 0x0000000a070c7224 */ /* 0x000fe200078e02ff */
[----:B------:R-:W-:-:S04]  /*0190*/  LOP3.LUT R11, R10, 0x7ffffffc, RZ, 0xc0, !PT ;  /* 0x7ffffffc0a0b7812 */ /* 0x000fc800078ec0ff */
[----:B------:R-:W-:Y:S02]  /*01a0*/  LEA R12, R12, R12, 0x1 ;  /* 0x0000000c0c0c7211 */ /* 0x000fe400078e08ff */
[----:B------:R-:W-:-:S07]  /*01b0*/  IADD3 R13, PT, PT, -R11, RZ, RZ ;  /* 0x000000ff0b0d7210 */ /* 0x000fce0007ffe1ff */
.L_x_3:
[----:B--2---:R-:W0:Y:S08]  /*01c0*/  LDC.64 R6, c[0x0][0x398] ;  /* 0x0000e600ff067b82 */ /* 0x004e300000000a00 */
[----:B------:R-:W2:Y:S01]  /*01d0*/  LDC.64 R4, c[0x0][0x390] ;  /* 0x0000e400ff047b82 */ /* 0x000ea20000000a00 */
[----:B0-----:R-:W-:-:S05]  /*01e0*/  IMAD.WIDE R6, R12, 0x4, R6 ;  /* 0x000000040c067825 */ /* 0x001fca00078e0206 */
[----:B-1----:R-:W3:Y:S01]  /*01f0*/  LDG.E.CONSTANT R22, desc[UR6][R6.64] ;  /* 0x0000000606167981 */ /* 0x002ee2000c1e9900 */
[----:B--2---:R-:W-:-:S03]  /*0200*/  IMAD.WIDE R4, R12, 0x4, R4 ;  /* 0x000000040c047825 */ /* 0x004fc600078e0204 */
[----:B------:R-:W2:Y:S04]  /*0210*/  LDG.E.CONSTANT R20, desc[UR6][R6.64+0x4] ;  /* 0x0000040606147981 */ /* 0x000ea8000c1e9900 */
[----:B------:R-:W3:Y:S04]  /*0220*/  LDG.E.CONSTANT R19, desc[UR6][R4.64] ;  /* 0x0000000604137981 */ /* 0x000ee8000c1e9900 */
[----:B------:R-:W4:Y:S04]  /*0230*/  LDG.E.CONSTANT R18, desc[UR6][R6.64+0x8] ;  /* 0x0000080606127981 */ /* 0x000f28000c1e9900 */
[----:B------:R-:W5:Y:S04]  /*0240*/  LDG.E.CONSTANT R21, desc[UR6][R4.64+0x4] ;  /* 0x0000040604157981 */ /* 0x000f68000c1e9900 */
[----:B------:R-:W5:Y:S04]  /*0250*/  LDG.E.CONSTANT R23, desc[UR6][R4.64+0x8] ;  /* 0x0000080604177981 */ /* 0x000f68000c1e9900 */
[----:B------:R-:W5:Y:S04]  /*0260*/  LDG.E.CONSTANT R14, desc[UR6][R6.64+0xc] ;  /* 0x00000c06060e7981 */ /* 0x000f68000c1e9900 */
[----:B------:R-:W5:Y:S04]  /*0270*/  LDG.E.CONSTANT R29, desc[UR6][R4.64+0xc] ;  /* 0x00000c06041d7981 */ /* 0x000f68000c1e9900 */
[----:B------:R-:W5:Y:S04]  /*0280*/  LDG.E.CONSTANT R15, desc[UR6][R6.64+0x10] ;  /* 0x00001006060f7981 */ /* 0x000f68000c1e9900 */
[----:B------:R-:W5:Y:S04]  /*0290*/  LDG.E.CONSTANT R16, desc[UR6][R6.64+0x14] ;  /* 0x0000140606107981 */ /* 0x000f68000c1e9900 */
[----:B------:R-:W5:Y:S01]  /*02a0*/  LDG.E.CONSTANT R17, desc[UR6][R4.64+0x10] ;  /* 0x0000100604117981 */ /* 0x000f62000c1e9900 */
[-C--:B---3--:R-:W-:Y:S01]  /*02b0*/  FMUL R25, R22, R19.reuse ;  /* 0x0000001316197220 */ /* 0x088fe20000400000 */
[-C--:B--2---:R-:W-:Y:S01]  /*02c0*/  FMUL R27, R20, R19.reuse ;  /* 0x00000013141b7220 */ /* 0x084fe20000400000 */
[----:B----4-:R-:W-:-:S03]  /*02d0*/  FMUL R24, R18, R19 ;  /* 0x0000001312187220 */ /* 0x010fc60000400000 */
[----:B------:R0:W-:Y:S01]  /*02e0*/  REDG.E.ADD.F32.FTZ.RN.STRONG.GPU desc[UR6][R2.64], R25 ;  /* 0x00000019020079a6 */ /* 0x0001e2000c12f306 */
[-C--:B-----5:R-:W-:Y:S01]  /*02f0*/  FMUL R26, R22, R21.reuse ;  /* 0x00000015161a7220 */ /* 0x0a0fe20000400000 */
[C---:B------:R-:W-:Y:S02]  /*0300*/  FMUL R28, R20.reuse, R21 ;  /* 0x00000015141c7220 */ /* 0x040fe40000400000 */
[----:B------:R1:W-:Y:S01]  /*0310*/  REDG.E.ADD.F32.FTZ.RN.STRONG.GPU desc[UR6][R2.64+0x4], R27 ;  /* 0x0000041b020079a6 */ /* 0x0003e2000c12f306 */
[----:B------:R-:W-:-:S03]  /*0320*/  FMUL R20, R20, R23 ;  /* 0x0000001714147220 */ /* 0x000fc60000400000 */
[----:B------:R2:W-:Y:S01]  /*0330*/  REDG.E.ADD.F32.FTZ.RN.STRONG.GPU desc[UR6][R2.64+0x8], R24 ;  /* 0x00000818020079a6 */ /* 0x0005e2000c12f306 */
[----:B0-----:R-:W-:-:S03]  /*0340*/  FMUL R25, R18, R21 ;  /* 0x0000001512197220 */ /* 0x001fc60000400000 */
[----:B------:R0:W-:Y:S01]  /*0350*/  REDG.E.ADD.F32.FTZ.RN.STRONG.GPU desc[UR6][R2.64+0xc], R19 ;  /* 0x00000c13020079a6 */ /* 0x0001e2000c12f306 */
[----:B-1----:R-:W-:-:S03]  /*0360*/  FMUL R27, R22, R23 ;  /* 0x00000017161b7220 */ /* 0x002fc60000400000 */
[----:B------:R1:W-:Y:S01]  /*0370*/  REDG.E.ADD.F32.FTZ.RN.STRONG.GPU desc[UR6][R2.64+0x10], R26 ;  /* 0x0000101a020079a6 */ /* 0x0003e2000c12f306 */
[----:B--2---:R-:W-:-:S03]  /*0380*/  FMUL R24, R18, R23 ;  /* 0x0000001712187220 */ /* 0x004fc60000400000 */
[----:B------:R2:W-:Y:S04]  /*0390*/  REDG.E.ADD.F32.FTZ.RN.STRONG.GPU desc[UR6][R2.64+0x14], R28 ;  /* 0x0000141c020079a6 */ /* 0x0005e8000c12f306 */
[----:B------:R3:W-:Y:S04]  /*03a0*/  REDG.E.ADD.F32.FTZ.RN.STRONG.GPU desc[UR6][R2.64+0x18], R25 ;  /* 0x00001819020079a6 */ /* 0x0007e8000c12f306 */
[----:B0-----:R-:W4:Y:S01]  /*03b0*/  LDG.E.CONSTANT R19, desc[UR6][R4.64+0x14] ;  /* 0x0000140604137981 */ /* 0x001f22000c1e9900 */
[----:B-1----:R-:W-:-:S03]  /*03c0*/  FMUL R26, R15, R29 ;  /* 0x0000001d0f1a7220 */ /* 0x002fc60000400000 */
[----:B------:R-:W-:Y:S01]  /*03d0*/  REDG.E.ADD.F32.FTZ.RN.STRONG.GPU desc[UR6][R2.64+0x1c], R21 ;  /* 0x00001c15020079a6 */ /* 0x000fe2000c12f306 */
[----:B--2---:R-:W-:-:S03]  /*03e0*/  FMUL R28, R16, R29 ;  /* 0x0000001d101c7220 */ /* 0x004fc60000400000 */
[----:B------:R0:W-:Y:S01]  /*03f0*/  REDG.E.ADD.F32.FTZ.RN.STRONG.GPU desc[UR6][R2.64+0x20], R27 ;  /* 0x0000201b020079a6 */ /* 0x0001e2000c12f306 */
[----:B---3--:R-:W-:-:S03]  /*0400*/  FMUL R25, R14, R29 ;  /* 0x0000001d0e197220 */ /* 0x008fc60000400000 */
[----:B------:R-:W-:Y:S04]  /*0410*/  REDG.E.ADD.F32.FTZ.RN.STRONG.GPU desc[UR6][R2.64+0x24], R20 ;  /* 0x00002414020079a6 */ /* 0x000fe8000c12f306 */
[----:B------:R-:W-:Y:S04]  /*0420*/  REDG.E.ADD.F32.FTZ.RN.STRONG.GPU desc[UR6][R2.64+0x28], R24 ;  /* 0x00002818020079a6 */ /* 0x000fe8000c12f306 */
[----:B------:R-:W2:Y:S01]  /*0430*/  LDG.E.CONSTANT R22, desc[UR6][R6.64+0x18] ;  /* 0x0000180606167981 */ /* 0x000ea2000c1e9900 */
[----:B0-----:R-:W-:-:S03]  /*0440*/  FMUL R27, R15, R17 ;  /* 0x000000110f1b7220 */ /* 0x001fc60000400000 */
[----:B------:R-:W2:Y:S04]  /*0450*/  LDG.E.CONSTANT R21, desc[UR6][R4.64+0x18] ;  /* 0x0000180604157981 */ /* 0x000ea8000c1e9900 */
[----:B------:R0:W-:Y:S04]  /*0460*/  REDG.E.ADD.F32.FTZ.RN.STRONG.GPU desc[UR6][R2.64+0x2c], R23 ;  /* 0x00002c17020079a6 */ /* 0x0001e8000c12f306 */
[----:B------:R-:W3:Y:S04]  /*0470*/  LDG.E.CONSTANT R18, desc[UR6][R6.64+0x1c] ;  /* 0x00001c0606127981 */ /* 0x000ee8000c1e9900 */
[----:B------:R1:W-:Y:S01]  /*0480*/  REDG.E.ADD.F32.FTZ.RN.STRONG.GPU desc[UR6][R2.64], R25 ;  /* 0x00000019020079a6 */ /* 0x0003e2000c12f306 */
[----:B0-----:R-:W-:-:S03]  /*0490*/  FMUL R23, R14, R17 ;  /* 0x000000110e177220 */ /* 0x001fc60000400000 */
[----:B------:R-:W5:Y:S04]  /*04a0*/  LDG.E.CONSTANT R20, desc[UR6][R6.64+0x20] ;  /* 0x0000200606147981 */ /* 0x000f68000c1e9900 */
[----:B------:R-:W-:Y:S01]  /*04b0*/  REDG.E.ADD.F32.FTZ.RN.STRONG.GPU desc[UR6][R2.64+0x4], R26 ;  /* 0x0000041a020079a6 */ /* 0x000fe2000c12f306 */
[----:B------:R-:W-:-:S03]  /*04c0*/  FMUL R24, R16, R17 ;  /* 0x0000001110187220 */ /* 0x000fc60000400000 */
[----:B------:R-:W-:Y:S04]  /*04d0*/  REDG.E.ADD.F32.FTZ.RN.STRONG.GPU desc[UR6][R2.64+0x8], R28 ;  /* 0x0000081c020079a6 */ /* 0x000fe8000c12f306 */
[----:B-1----:R-:W5:Y:S04]  /*04e0*/  LDG.E.CONSTANT R25, desc[UR6][R4.64+0x1c] ;  /* 0x00001c0604197981 */ /* 0x002f68000c1e9900 */
[----:B------:R-:W-:Y:S04]  /*04f0*/  REDG.E.ADD.F32.FTZ.RN.STRONG.GPU desc[UR6][R2.64+0xc], R29 ;  /* 0x00000c1d020079a6 */ /* 0x000fe8000c12f306 */
[----:B------:R0:W-:Y:S04]  /*0500*/  REDG.E.ADD.F32.FTZ.RN.STRONG.GPU desc[UR6][R2.64+0x10], R23 ;  /* 0x00001017020079a6 */ /* 0x0001e8000c12f306 */
[----:B------:R1:W-:Y:S04]  /*0510*/  REDG.E.ADD.F32.FTZ.RN.STRONG.GPU desc[UR6][R2.64+0x14], R27 ;  /* 0x0000141b020079a6 */ /* 0x0003e8000c12f306 */
[----:B------:R1:W-:Y:S04]  /*0520*/  REDG.E.ADD.F32.FTZ.RN.STRONG.GPU desc[UR6][R2.64+0x18], R24 ;  /* 0x00001818020079a6 */ /* 0x0003e8000c12f306 */
[----:B0-----:R-:W5:Y:S04]  /*0530*/  LDG.E.CONSTANT R23, desc[UR6][R6.64+0x24] ;  /* 0x0000240606177981 */ /* 0x001f68000c1e9900 */
[----:B-1----:R-:W5:Y:S04]  /*0540*/  LDG.E.CONSTANT R27, desc[UR6][R4.64+0x20] ;  /* 0x00002006041b7981 */ /* 0x002f68000c1e9900 */
[----:B------:R-:W5:Y:S04]  /*0550*/  LDG.E.CONSTANT R29, desc[UR6][R4.64+0x24] ;  /* 0x00002406041d7981 */ /* 0x000f68000c1e9900 */
[----:B------:R-:W5:Y:S04]  /*0560*/  LDG.E.CONSTANT R24, desc[UR6][R6.64+0x28] ;  /* 0x0000280606187981 */ /* 0x000f68000c1e9900 */
[----:B------:R2:W5:Y:S04]  /*0570*/  LDG.E.CONSTANT R26, desc[UR6][R6.64+0x2c] ;  /* 0x00002c06061a7981 */ /* 0x000568000c1e9900 */
[----:B------:R-:W5:Y:S04]  /*0580*/  LDG.E.CONSTANT R28, desc[UR6][R4.64+0x28] ;  /* 0x00002806041c7981 */ /* 0x000f68000c1e9900 */
[----:B------:R0:W-:Y:S04]  /*0590*/  REDG.E.ADD.F32.FTZ.RN.STRONG.GPU desc[UR6][R2.64+0x1c], R17 ;  /* 0x00001c11020079a6 */ /* 0x0001e8000c12f306 */
[----:B0-----:R5:W5:Y:S01]  /*05a0*/  LDG.E.CONSTANT R17, desc[UR6][R4.64+0x2c] ;  /* 0x00002c0604117981 */ /* 0x001b62000c1e9900 */
[----:B------:R-:W-:-:S04]  /*05b0*/  IADD3 R13, PT, PT, R13, 0x4, RZ ;  /* 0x000000040d0d7810 */ /* 0x000fc80007ffe0ff */
[----:B------:R-:W-:Y:S02]  /*05c0*/  ISETP.NE.AND P0, PT, R13, RZ, PT ;  /* 0x000000ff0d00720c */ /* 0x000fe40003f05270 */
[----:B------:R-:W-:Y:S01]  /*05d0*/  IADD3 R12, PT, PT, R12, 0xc, RZ ;  /* 0x0000000c0c0c7810 */ /* 0x000fe20007ffe0ff */
[-C--:B----4-:R-:W-:Y:S01]  /*05e0*/  FMUL R14, R14, R19.reuse ;  /* 0x000000130e0e7220 */ /* 0x090fe20000400000 */
[-C--:B------:R-:W-:Y:S01]  /*05f0*/  FMUL R15, R15, R19.reuse ;  /* 0x000000130f0f7220 */ /* 0x080fe20000400000 */
[----:B------:R-:W-:-:S03]  /*0600*/  FMUL R16, R16, R19 ;  /* 0x0000001310107220 */ /* 0x000fc60000400000 */
[----:B------:R-:W-:Y:S04]  /*0610*/  REDG.E.ADD.F32.FTZ.RN.STRONG.GPU desc[UR6][R2.64+0x20], R14 ;  /* 0x0000200e020079a6 */ /* 0x000fe8000c12f306 */
[----:B------:R-:W-:Y:S04]  /*0620*/  REDG.E.ADD.F32.FTZ.RN.STRONG.GPU desc[UR6][R2.64+0x24], R15 ;  /* 0x0000240f020079a6 */ /* 0x000fe8000c12f306 */
[----:B------:R-:W-:Y:S04]  /*0630*/  REDG.E.ADD.F32.FTZ.RN.STRONG.GPU desc[UR6][R2.64+0x28], R16 ;  /* 0x00002810020079a6 */ /* 0x000fe8000c12f306 */
[----:B------:R-:W-:Y:S01]  /*0640*/  REDG.E.ADD.F32.FTZ.RN.STRONG.GPU desc[UR6][R2.64+0x2c], R19 ;  /* 0x00002c13020079a6 */ /* 0x000fe2000c12f306 */
[----:B--2---:R-:W-:-:S05]  /*0650*/  FMUL R7, R22, R21 ;  /* 0x0000001516077220 */ /* 0x004fca0000400000 */
[----:B------:R0:W-:Y:S01]  /*0660*/  REDG.E.ADD.F32.FTZ.RN.STRONG.GPU desc[UR6][R2.64], R7 ;  /* 0x00000007020079a6 */ /* 0x0001e2000c12f306 */
[----:B---3--:R-:W-:-:S05]  /*0670*/  FMUL R6, R18, R21 ;  /* 0x0000001512067220 */ /* 0x008fca0000400000 */
[----:B------:R-:W-:Y:S01]  /*0680*/  REDG.E.ADD.F32.FTZ.RN.STRONG.GPU desc[UR6][R2.64+0x4], R6 ;  /* 0x00000406020079a6 */ /* 0x000fe2000c12f306 */
[----:B-----5:R-:W-:-:S05]  /*0690*/  FMUL R5, R20, R21 ;  /* 0x0000001514057220 */ /* 0x020fca0000400000 */
[----:B------:R1:W-:Y:S04]  /*06a0*/  REDG.E.ADD.F32.FTZ.RN.STRONG.GPU desc[UR6][R2.64+0x8], R5 ;  /* 0x00000805020079a6 */ /* 0x0003e8000c12f306 */
[----:B------:R2:W-:Y:S01]  /*06b0*/  REDG.E.ADD.F32.FTZ.RN.STRONG.GPU desc[UR6][R2.64+0xc], R21 ;  /* 0x00000c15020079a6 */ /* 0x0005e2000c12f306 */
[-C--:B------:R-:W-:Y:S01]  /*06c0*/  FMUL R4, R22, R25.reuse ;  /* 0x0000001916047220 */ /* 0x080fe20000400000 */
[-C--:B0-----:R-:W-:Y:S01]  /*06d0*/  FMUL R7, R18, R25.reuse ;  /* 0x0000001912077220 */ /* 0x081fe20000400000 */
[----:B------:R-:W-:-:S03]  /*06e0*/  FMUL R15, R20, R25 ;  /* 0x00000019140f7220 */ /* 0x000fc60000400000 */
[----:B------:R-:W-:Y:S04]  /*06f0*/  REDG.E.ADD.F32.FTZ.RN.STRONG.GPU desc[UR6][R2.64+0x10], R4 ;  /* 0x00001004020079a6 */ /* 0x000fe8000c12f306 */
[----:B------:R0:W-:Y:S04]  /*0700*/  REDG.E.ADD.F32.FTZ.RN.STRONG.GPU desc[UR6][R2.64+0x14], R7 ;  /* 0x00001407020079a6 */ /* 0x0001e8000c12f306 */
[----:B------:R3:W-:Y:S04]  /*0710*/  REDG.E.ADD.F32.FTZ.RN.STRONG.GPU desc[UR6][R2.64+0x18], R15 ;  /* 0x0000180f020079a6 */ /* 0x0007e8000c12f306 */
[----:B------:R-:W-:Y:S01]  /*0720*/  REDG.E.ADD.F32.FTZ.RN.STRONG.GPU desc[UR6][R2.64+0x1c], R25 ;  /* 0x00001c19020079a6 */ /* 0x000fe2000c12f306 */
[-C--:B------:R-:W-:Y:S01]  /*0730*/  FMUL R19, R22, R27.reuse ;  /* 0x0000001b16137220 */ /* 0x080fe20000400000 */
[-C--:B------:R-:W-:Y:S01]  /*0740*/  FMUL R18, R18, R27.reuse ;  /* 0x0000001b12127220 */ /* 0x080fe20000400000 */
[----:B------:R-:W-:Y:S01]  /*0750*/  FMUL R20, R20, R27 ;  /* 0x0000001b14147220 */ /* 0x000fe20000400000 */
[----:B-1----:R-:W-:-:S02]  /*0760*/  FMUL R5, R23, R29 ;  /* 0x0000001d17057220 */ /* 0x002fc40000400000 */
[----:B------:R1:W-:Y:S01]  /*0770*/  REDG.E.ADD.F32.FTZ.RN.STRONG.GPU desc[UR6][R2.64+0x20], R19 ;  /* 0x00002013020079a6 */ /* 0x0003e2000c12f306 */
[----:B--2---:R-:W-:-:S03]  /*0780*/  FMUL R21, R24, R29 ;  /* 0x0000001d18157220 */ /* 0x004fc60000400000 */
[----:B------:R-:W-:Y:S01]  /*0790*/  REDG.E.ADD.F32.FTZ.RN.STRONG.GPU desc[UR6][R2.64+0x24], R18 ;  /* 0x00002412020079a6 */ /* 0x000fe2000c12f306 */
[----:B0-----:R-:W-:-:S03]  /*07a0*/  FMUL R7, R26, R29 ;  /* 0x0000001d1a077220 */ /* 0x001fc60000400000 */
[----:B------:R-:W-:Y:S01]  /*07b0*/  REDG.E.ADD.F32.FTZ.RN.STRONG.GPU desc[UR6][R2.64+0x28], R20 ;  /* 0x00002814020079a6 */ /* 0x000fe2000c12f306 */
[----:B---3--:R-:W-:-:S03]  /*07c0*/  FMUL R15, R23, R28 ;  /* 0x0000001c170f7220 */ /* 0x008fc60000400000 */
[----:B------:R0:W-:Y:S01]  /*07d0*/  REDG.E.ADD.F32.FTZ.RN.STRONG.GPU desc[UR6][R2.64+0x2c], R27 ;  /* 0x00002c1b020079a6 */ /* 0x0001e2000c12f306 */
[-C--:B-1----:R-:W-:Y:S01]  /*07e0*/  FMUL R19, R24, R28.reuse ;  /* 0x0000001c18137220 */ /* 0x082fe20000400000 */
[----:B------:R-:W-:Y:S02]  /*07f0*/  FMUL R25, R26, R28 ;  /* 0x0000001c1a197220 */ /* 0x000fe40000400000 */
[----:B------:R1:W-:Y:S04]  /*0800*/  REDG.E.ADD.F32.FTZ.RN.STRONG.GPU desc[UR6][R2.64], R5 ;  /* 0x00000005020079a6 */ /* 0x0003e8000c12f306 */
[----:B------:R2:W-:Y:S04]  /*0810*/  REDG.E.ADD.F32.FTZ.RN.STRONG.GPU desc[UR6][R2.64+0x4], R21 ;  /* 0x00000415020079a6 */ /* 0x0005e8000c12f306 */
[----:B------:R2:W-:Y:S01]  /*0820*/  REDG.E.ADD.F32.FTZ.RN.STRONG.GPU desc[UR6][R2.64+0x8], R7 ;  /* 0x00000807020079a6 */ /* 0x0005e2000c12f306 */
[----:B------:R-:W-:-:S03]  /*0830*/  FMUL R23, R23, R17 ;  /* 0x0000001117177220 */ /* 0x000fc60000400000 */
[----:B------:R2:W-:Y:S01]  /*0840*/  REDG.E.ADD.F32.FTZ.RN.STRONG.GPU desc[UR6][R2.64+0xc], R29 ;  /* 0x00000c1d020079a6 */ /* 0x0005e2000c12f306 */
[-C--:B0-----:R-:W-:Y:S01]  /*0850*/  FMUL R27, R24, R17.reuse ;  /* 0x00000011181b7220 */ /* 0x081fe20000400000 */
[----:B-1----:R-:W-:Y:S02]  /*0860*/  FMUL R5, R26, R17 ;  /* 0x000000111a057220 */ /* 0x002fe40000400000 */
[----:B------:R2:W-:Y:S04]  /*0870*/  REDG.E.ADD.F32.FTZ.RN.STRONG.GPU desc[UR6][R2.64+0x10], R15 ;  /* 0x0000100f020079a6 */ /* 0x0005e8000c12f306 */
[----:B------:R2:W-:Y:S04]  /*0880*/  REDG.E.ADD.F32.FTZ.RN.STRONG.GPU desc[UR6][R2.64+0x14], R19 ;  /* 0x00001413020079a6 */ /* 0x0005e8000c12f306 */
[----:B------:R2:W-:Y:S04]  /*0890*/  REDG.E.ADD.F32.FTZ.RN.STRONG.GPU desc[UR6][R2.64+0x18], R25 ;  /* 0x00001819020079a6 */ /* 0x0005e8000c12f306 */
[----:B------:R2:W-:Y:S04]  /*08a0*/  REDG.E.ADD.F32.FTZ.RN.STRONG.GPU desc[UR6][R2.64+0x1c], R28 ;  /* 0x00001c1c020079a6 */ /* 0x0005e8000c12f306 */
[----:B------:R2:W-:Y:S04]  /*08b0*/  REDG.E.ADD.F32.FTZ.RN.STRONG.GPU desc[UR6][R2.64+0x20], R23 ;  /* 0x00002017020079a6 */ /* 0x0005e8000c12f306 */
[----:B------:R2:W-:Y:S04]  /*08c0*/  REDG.E.ADD.F32.FTZ.RN.STRONG.GPU desc[UR6][R2.64+0x24], R27 ;  /* 0x0000241b020079a6 */ /* 0x0005e8000c12f306 */
[----:B------:R2:W-:Y:S04]  /*08d0*/  REDG.E.ADD.F32.FTZ.RN.STRONG.GPU desc[UR6][R2.64+0x28], R5 ;  /* 0x00002805020079a6 */ /* 0x0005e8000c12f306 */
[----:B------:R2:W-:Y:S01]  /*08e0*/  REDG.E.ADD.F32.FTZ.RN.STRONG.GPU desc[UR6][R2.64+0x2c], R17 ;  /* 0x00002c11020079a6 */ /* 0x0005e2000c12f306 */
[----:B------:R-:W-:Y:S05]  /*08f0*/  @P0 BRA `(.L_x_3) ;  /* 0xfffffff800300947 */ /* 0x000fea000383ffff */
.L_x_2:
[----:B------:R-:W-:-:S13]  /*0900*/  LOP3.LUT P0, R4, R10, 0x3, RZ, 0xc0, !PT ;  /* 0x000000030a047812 */ /* 0x000fda000780c0ff */
[----:B------:R-:W-:Y:S05]  /*0910*/  @!P0 BRA `(.L_x_4) ;  /* 0x0000000400908947 */ /* 0x000fea0003800000 */
[----:B------:R-:W-:Y:S02]  /*0920*/  ISETP.NE.AND P0, PT, R4, 0x1, PT ;  /* 0x000000010400780c */ /* 0x000fe40003f05270 */
[----:B--2---:R-:W-:Y:S02]  /*0930*/  LOP3.LUT R5, R10, 0x1, RZ, 0xc0, !PT ;  /* 0x000000010a057812 */ /* 0x004fe400078ec0ff */
[----:B------:R-:W-:Y:S02]  /*0940*/  IADD3 R12, PT, PT, R8, R9, RZ ;  /* 0x00000009080c7210 */ /* 0x000fe40007ffe0ff */
[----:B------:R-:W-:-:S07]  /*0950*/  ISETP.NE.U32.AND P1, PT, R5, 0x1, PT ;  /* 0x000000010500780c */ /* 0x000fce0003f25070 */
[----:B------:R-:W-:Y:S06]  /*0960*/  @!P0 BRA `(.L_x_5) ;  /* 0x0000000000f48947 */ /* 0x000fec0003800000 */
[----:B------:R-:W0:Y:S01]  /*0970*/  LDC.64 R4, c[0x0][0x398] ;  /* 0x0000e600ff047b82 */ /* 0x000e220000000a00 */
[----:B------:R-:W-:-:S05]  /*0980*/  IMAD R13, R12, R10, R11 ;  /* 0x0000000a0c0d7224 */ /* 0x000fca00078e020b */
[----:B------:R-:W-:Y:S02]  /*0990*/  LEA R13, R13, R13, 0x1 ;  /* 0x0000000d0d0d7211 */ /* 0x000fe400078e08ff */
[----:B------:R-:W2:Y:S03]  /*09a0*/  LDC.64 R6, c[0x0][0x390] ;  /* 0x0000e400ff067b82 */ /* 0x000ea60000000a00 */
        /* <DEDUP_REMOVED lines=11> */
[----:B------:R0:W5:Y:S04]  /*0a60*/  LDG.E.CONSTANT R21, desc[UR6][R4.64+0x14] ;  /* 0x0000140604157981 */ /* 0x000168000c1e9900 */
[----:B------:R-:W5:Y:S04]  /*0a70*/  LDG.E.CONSTANT R22, desc[UR6][R6.64+0x10] ;  /* 0x0000100606167981 */ /* 0x000f68000c1e9900 */
[----:B------:R1:W5:Y:S01]  /*0a80*/  LDG.E.CONSTANT R24, desc[UR6][R6.64+0x14] ;  /* 0x0000140606187981 */ /* 0x000362000c1e9900 */
[-C--:B---3--:R-:W-:Y:S01]  /*0a90*/  FMUL R25, R20, R23.reuse ;  /* 0x0000001714197220 */ /* 0x088fe20000400000 */
[-C--:B--2---:R-:W-:Y:S01]  /*0aa0*/  FMUL R27, R16, R23.reuse ;  /* 0x00000017101b7220 */ /* 0x084fe20000400000 */
[----:B----4-:R-:W-:-:S03]  /*0ab0*/  FMUL R29, R18, R23 ;  /* 0x00000017121d7220 */ /* 0x010fc60000400000 */
[----:B------:R2:W-:Y:S01]  /*0ac0*/  REDG.E.ADD.F32.FTZ.RN.STRONG.GPU desc[UR6][R2.64], R25 ;  /* 0x00000019020079a6 */ /* 0x0005e2000c12f306 */
[-C--:B-----5:R-:W-:Y:S01]  /*0ad0*/  FMUL R26, R20, R17.reuse ;  /* 0x00000011141a7220 */ /* 0x0a0fe20000400000 */
[-C--:B------:R-:W-:Y:S02]  /*0ae0*/  FMUL R28, R16, R17.reuse ;  /* 0x00000011101c7220 */ /* 0x080fe40000400000 */
[----:B------:R3:W-:Y:S01]  /*0af0*/  REDG.E.ADD.F32.FTZ.RN.STRONG.GPU desc[UR6][R2.64+0x4], R27 ;  /* 0x0000041b020079a6 */ /* 0x0007e2000c12f306 */
[----:B0-----:R-:W-:Y:S01]  /*0b00*/  FMUL R5, R18, R17 ;  /* 0x0000001112057220 */ /* 0x001fe20000400000 */
[-C--:B-1----:R-:W-:Y:S02]  /*0b10*/  FMUL R7, R20, R19.reuse ;  /* 0x0000001314077220 */ /* 0x082fe40000400000 */
[----:B------:R-:W-:Y:S01]  /*0b20*/  REDG.E.ADD.F32.FTZ.RN.STRONG.GPU desc[UR6][R2.64+0x8], R29 ;  /* 0x0000081d020079a6 */ /* 0x000fe2000c12f306 */
[----:B------:R-:W-:-:S03]  /*0b30*/  FMUL R16, R16, R19 ;  /* 0x0000001310107220 */ /* 0x000fc60000400000 */
[----:B------:R0:W-:Y:S01]  /*0b40*/  REDG.E.ADD.F32.FTZ.RN.STRONG.GPU desc[UR6][R2.64+0xc], R23 ;  /* 0x00000c17020079a6 */ /* 0x0001e2000c12f306 */
[----:B--2---:R-:W-:-:S03]  /*0b50*/  FMUL R25, R18, R19 ;  /* 0x0000001312197220 */ /* 0x004fc60000400000 */
[----:B------:R-:W-:Y:S04]  /*0b60*/  REDG.E.ADD.F32.FTZ.RN.STRONG.GPU desc[UR6][R2.64+0x10], R26 ;  /* 0x0000101a020079a6 */ /* 0x000fe8000c12f306 */
[----:B------:R-:W-:Y:S01]  /*0b70*/  REDG.E.ADD.F32.FTZ.RN.STRONG.GPU desc[UR6][R2.64+0x14], R28 ;  /* 0x0000141c020079a6 */ /* 0x000fe2000c12f306 */
[----:B---3--:R-:W-:-:S03]  /*0b80*/  FMUL R27, R15, R14 ;  /* 0x0000000e0f1b7220 */ /* 0x008fc60000400000 */
[----:B------:R1:W-:Y:S01]  /*0b90*/  REDG.E.ADD.F32.FTZ.RN.STRONG.GPU desc[UR6][R2.64+0x18], R5 ;  /* 0x00001805020079a6 */ /* 0x0003e2000c12f306 */
[-C--:B0-----:R-:W-:Y:S01]  /*0ba0*/  FMUL R23, R13, R14.reuse ;  /* 0x0000000e0d177220 */ /* 0x081fe20000400000 */
[----:B------:R-:W-:Y:S02]  /*0bb0*/  FMUL R29, R21, R14 ;  /* 0x0000000e151d7220 */ /* 0x000fe40000400000 */
[----:B------:R0:W-:Y:S04]  /*0bc0*/  REDG.E.ADD.F32.FTZ.RN.STRONG.GPU desc[UR6][R2.64+0x1c], R17 ;  /* 0x00001c11020079a6 */ /* 0x0001e8000c12f306 */
[----:B------:R2:W-:Y:S04]  /*0bd0*/  REDG.E.ADD.F32.FTZ.RN.STRONG.GPU desc[UR6][R2.64+0x20], R7 ;  /* 0x00002007020079a6 */ /* 0x0005e8000c12f306 */
[----:B------:R3:W-:Y:S01]  /*0be0*/  REDG.E.ADD.F32.FTZ.RN.STRONG.GPU desc[UR6][R2.64+0x24], R16 ;  /* 0x00002410020079a6 */ /* 0x0007e2000c12f306 */
[----:B-1----:R-:W-:-:S03]  /*0bf0*/  FMUL R5, R13, R22 ;  /* 0x000000160d057220 */ /* 0x002fc60000400000 */
[----:B------:R3:W-:Y:S01]  /*0c00*/  REDG.E.ADD.F32.FTZ.RN.STRONG.GPU desc[UR6][R2.64+0x28], R25 ;  /* 0x00002819020079a6 */ /* 0x0007e2000c12f306 */
[----:B0-----:R-:W-:-:S03]  /*0c10*/  FMUL R17, R21, R22 ;  /* 0x0000001615117220 */ /* 0x001fc60000400000 */
[----:B------:R3:W-:Y:S01]  /*0c20*/  REDG.E.ADD.F32.FTZ.RN.STRONG.GPU desc[UR6][R2.64+0x2c], R19 ;  /* 0x00002c13020079a6 */ /* 0x0007e2000c12f306 */
[----:B--2---:R-:W-:-:S03]  /*0c30*/  FMUL R7, R15, R22 ;  /* 0x000000160f077220 */ /* 0x004fc60000400000 */
[----:B------:R3:W-:Y:S01]  /*0c40*/  REDG.E.ADD.F32.FTZ.RN.STRONG.GPU desc[UR6][R2.64], R23 ;  /* 0x00000017020079a6 */ /* 0x0007e2000c12f306 */
[----:B------:R-:W-:-:S03]  /*0c50*/  FMUL R13, R13, R24 ;  /* 0x000000180d0d7220 */ /* 0x000fc60000400000 */
[----:B------:R3:W-:Y:S01]  /*0c60*/  REDG.E.ADD.F32.FTZ.RN.STRONG.GPU desc[UR6][R2.64+0x4], R27 ;  /* 0x0000041b020079a6 */ /* 0x0007e2000c12f306 */
[----:B------:R-:W-:-:S03]  /*0c70*/  FMUL R15, R15, R24 ;  /* 0x000000180f0f7220 */ /* 0x000fc60000400000 */
[----:B------:R3:W-:Y:S01]  /*0c80*/  REDG.E.ADD.F32.FTZ.RN.STRONG.GPU desc[UR6][R2.64+0x8], R29 ;  /* 0x0000081d020079a6 */ /* 0x0007e2000c12f306 */
[----:B------:R-:W-:-:S03]  /*0c90*/  FMUL R21, R21, R24 ;  /* 0x0000001815157220 */ /* 0x000fc60000400000 */
[----:B------:R3:W-:Y:S04]  /*0ca0*/  REDG.E.ADD.F32.FTZ.RN.STRONG.GPU desc[UR6][R2.64+0xc], R14 ;  /* 0x00000c0e020079a6 */ /* 0x0007e8000c12f306 */
        /* <DEDUP_REMOVED lines=8> */
[----:B------:R-:W-:-:S07]  /*0d30*/  IADD3 R11, PT, PT, R11, 0x2, RZ ;  /* 0x000000020b0b7810 */ /* 0x000fce0007ffe0ff */
.L_x_5:
[----:B------:R-:W-:Y:S05]  /*0d40*/  @P1 BRA `(.L_x_4) ;  /* 0x0000000000841947 */ /* 0x000fea0003800000 */
[----:B---3--:R-:W0:Y:S01]  /*0d50*/  LDC.64 R4, c[0x0][0x398] ;  /* 0x0000e600ff047b82 */ /* 0x008e220000000a00 */
        /* <DEDUP_REMOVED lines=10> */
[----:B------:R-:W5:Y:S01]  /*0e00*/  LDG.E.CONSTANT R17, desc[UR6][R6.64+0x8] ;  /* 0x0000080606117981 */ /* 0x000f62000c1e9900 */
[-C--:B---3--:R-:W-:Y:S01]  /*0e10*/  FMUL R19, R10, R13.reuse ;  /* 0x0000000d0a137220 */ /* 0x088fe20000400000 */
[-C--:B--2---:R-:W-:Y:S01]  /*0e20*/  FMUL R23, R12, R13.reuse ;  /* 0x0000000d0c177220 */ /* 0x084fe20000400000 */
[----:B----4-:R-:W-:-:S03]  /*0e30*/  FMUL R21, R11, R13 ;  /* 0x0000000d0b157220 */ /* 0x010fc60000400000 */
[----:B------:R0:W-:Y:S01]  /*0e40*/  REDG.E.ADD.F32.FTZ.RN.STRONG.GPU desc[UR6][R2.64], R19 ;  /* 0x00000013020079a6 */ /* 0x0001e2000c12f306 */
[-C--:B-----5:R-:W-:Y:S01]  /*0e50*/  FMUL R25, R10, R15.reuse ;  /* 0x0000000f0a197220 */ /* 0x0a0fe20000400000 */
[CC--:B------:R-:W-:Y:S02]  /*0e60*/  FMUL R27, R11.reuse, R15.reuse ;  /* 0x0000000f0b1b7220 */ /* 0x0c0fe40000400000 */
[----:B------:R4:W-:Y:S01]  /*0e70*/  REDG.E.ADD.F32.FTZ.RN.STRONG.GPU desc[UR6][R2.64+0x4], R21 ;  /* 0x00000415020079a6 */ /* 0x0009e2000c12f306 */
[----:B------:R-:W-:Y:S01]  /*0e80*/  FMUL R5, R12, R15 ;  /* 0x0000000f0c057220 */ /* 0x000fe20000400000 */
[-C--:B------:R-:W-:Y:S02]  /*0e90*/  FMUL R7, R10, R17.reuse ;  /* 0x000000110a077220 */ /* 0x080fe40000400000 */
[----:B------:R4:W-:Y:S01]  /*0ea0*/  REDG.E.ADD.F32.FTZ.RN.STRONG.GPU desc[UR6][R2.64+0x8], R23 ;  /* 0x00000817020079a6 */ /* 0x0009e2000c12f306 */
[----:B------:R-:W-:-:S03]  /*0eb0*/  FMUL R11, R11, R17 ;  /* 0x000000110b0b7220 */ /* 0x000fc60000400000 */
[----:B------:R4:W-:Y:S01]  /*0ec0*/  REDG.E.ADD.F32.FTZ.RN.STRONG.GPU desc[UR6][R2.64+0xc], R13 ;  /* 0x00000c0d020079a6 */ /* 0x0009e2000c12f306 */
[----:B0-----:R-:W-:-:S03]  /*0ed0*/  FMUL R19, R12, R17 ;  /* 0x000000110c137220 */ /* 0x001fc60000400000 */
[----:B------:R4:W-:Y:S04]  /*0ee0*/  REDG.E.ADD.F32.FTZ.RN.STRONG.GPU desc[UR6][R2.64+0x10], R25 ;  /* 0x00001019020079a6 */ /* 0x0009e8000c12f306 */
[----:B------:R4:W-:Y:S04]  /*0ef0*/  REDG.E.ADD.F32.FTZ.RN.STRONG.GPU desc[UR6][R2.64+0x14], R27 ;  /* 0x0000141b020079a6 */ /* 0x0009e8000c12f306 */
[----:B------:R4:W-:Y:S04]  /*0f00*/  REDG.E.ADD.F32.FTZ.RN.STRONG.GPU desc[UR6][R2.64+0x18], R5 ;  /* 0x00001805020079a6 */ /* 0x0009e8000c12f306 */
[----:B------:R4:W-:Y:S04]  /*0f10*/  REDG.E.ADD.F32.FTZ.RN.STRONG.GPU desc[UR6][R2.64+0x1c], R15 ;  /* 0x00001c0f020079a6 */ /* 0x0009e8000c12f306 */
[----:B------:R4:W-:Y:S04]  /*0f20*/  REDG.E.ADD.F32.FTZ.RN.STRONG.GPU desc[UR6][R2.64+0x20], R7 ;  /* 0x00002007020079a6 */ /* 0x0009e8000c12f306 */
[----:B------:R4:W-:Y:S04]  /*0f30*/  REDG.E.ADD.F32.FTZ.RN.STRONG.GPU desc[UR6][R2.64+0x24], R11 ;  /* 0x0000240b020079a6 */ /* 0x0009e8000c12f306 */
[----:B------:R4:W-:Y:S04]  /*0f40*/  REDG.E.ADD.F32.FTZ.RN.STRONG.GPU desc[UR6][R2.64+0x28], R19 ;  /* 0x00002813020079a6 */ /* 0x0009e8000c12f306 */
[----:B------:R4:W-:Y:S02]  /*0f50*/  REDG.E.ADD.F32.FTZ.RN.STRONG.GPU desc[UR6][R2.64+0x2c], R17 ;  /* 0x00002c11020079a6 */ /* 0x0009e4000c12f306 */
.L_x_4:
[----:B------:R-:W0:Y:S01]  /*0f60*/  LDCU UR5, c[0x0][0x360] ;  /* 0x00006c00ff0577ac */ /* 0x000e220008000800 */
[----:B------:R-:W5:Y:S01]  /*0f70*/  LDCU UR8, c[0x0][0x384] ;  /* 0x00007080ff0877ac */ /* 0x000f620008000800 */
[----:B0-----:R-:W-:-:S04]  /*0f80*/  IADD3 R9, PT, PT, R9, UR5, RZ ;  /* 0x0000000509097c10 */ /* 0x001fc8000fffe0ff */
[----:B-----5:R-:W-:-:S13]  /*0f90*/  ISETP.GE.AND P0, PT, R9, UR8, PT ;  /* 0x0000000809007c0c */ /* 0x020fda000bf06270 */
[----:B------:R-:W-:Y:S05]  /*0fa0*/  @!P0 BRA `(.L_x_6) ;  /* 0xfffffff000548947 */ /* 0x000fea000383ffff */
.L_x_1:
[----:B-1----:R-:W-:Y:S05]  /*0fb0*/  BSYNC.RECONVERGENT B0 ;  /* 0x0000000000007941 */ /* 0x002fea0003800200 */
.L_x_0:
[----:B------:R-:W0:Y:S01]  /*0fc0*/  LDCU UR5, c[0x0][0x370] ;  /* 0x00006e00ff0577ac */ /* 0x000e220008000800 */
[----:B------:R-:W1:Y:S01]  /*0fd0*/  LDCU UR8, c[0x0][0x380] ;  /* 0x00007000ff0877ac */ /* 0x000e620008000800 */
[----:B0-----:R-:W-:-:S04]  /*0fe0*/  UIADD3 UR4, UPT, UPT, UR5, UR4, URZ ;  /* 0x0000000405047290 */ /* 0x001fc8000fffe0ff */
[----:B-1----:R-:W-:-:S09]  /*0ff0*/  UISETP.GE.AND UP0, UPT, UR4, UR8, UPT ;  /* 0x000000080400728c */ /* 0x002fd2000bf06270 */
[----:B------:R-:W-:Y:S05]  /*1000*/  BRA.U !UP0, `(.L_x_7) ;  /* 0xfffffff108247547 */ /* 0x000fea000b83ffff */
[----:B------:R-:W-:Y:S05]  /*1010*/  EXIT ;  /* 0x000000000000794d */ /* 0x000fea0003800000 */
.L_x_8:
[----:B------:R-:W-:-:S00]  /*1020*/  BRA `(.L_x_8) ;  /* 0xfffffffc00fc7947 */ /* 0x000fc0000383ffff */
[----:B------:R-:W-:-:S00]  /*1030*/  NOP ;  /* 0x0000000000007918 */ /* 0x000fc00000000000 */
        /* <DEDUP_REMOVED lines=12> */
.L_x_48:


//--------------------- .text._Z21mulmotionmatrixKerneliiiPKfS0_Pf --------------------------
	.section	.text._Z21mulmotionmatrixKerneliiiPKfS0_Pf,"ax",@progbits
	.align	128
        .global         _Z21mulmotionmatrixKerneliiiPKfS0_Pf
        .type           _Z21mulmotionmatrixKerneliiiPKfS0_Pf,@function
        .size           _Z21mulmotionmatrixKerneliiiPKfS0_Pf,(.L_x_49 - _Z21mulmotionmatrixKerneliiiPKfS0_Pf)
        .other          _Z21mulmotionmatrixKerneliiiPKfS0_Pf,@"STO_CUDA_ENTRY STV_DEFAULT"
_Z21mulmotionmatrixKerneliiiPKfS0_Pf:
.text._Z21mulmotionmatrixKerneliiiPKfS0_Pf:
        /* <DEDUP_REMOVED lines=8> */
[C---:B------:R-:W-:Y:S01]  /*0080*/  LOP3.LUT R0, R2.reuse, 0x7ffffffc, RZ, 0xc0, !PT ;  /* 0x7ffffffc02007812 */ /* 0x040fe200078ec0ff */
[----:B------:R-:W0:Y:S01]  /*0090*/  LDCU.64 UR6, c[0x0][0x358] ;  /* 0x00006b00ff0677ac */ /* 0x000e220008000a00 */
[----:B------:R-:W-:-:S07]  /*00a0*/  LEA R2, R2, R2, 0x1 ;  /* 0x0000000202027211 */ /* 0x000fce00078e08ff */
.L_x_16:
[----:B-1----:R-:W1:Y:S01]  /*00b0*/  S2R R4, SR_TID.X ;  /* 0x0000000000047919 */ /* 0x002e620000002100 */
[----:B------:R-:W1:Y:S01]  /*00c0*/  LDC R3, c[0x0][0x384] ;  /* 0x0000e100ff037b82 */ /* 0x000e620000000800 */
[----:B------:R-:W-:Y:S01]  /*00d0*/  BSSY.RECONVERGENT B0, `(.L_x_9) ;  /* 0x00000b9000007945 */ /* 0x000fe20003800200 */
[----:B-1----:R-:W-:-:S13]  /*00e0*/  ISETP.GE.AND P0, PT, R4, R3, PT ;  /* 0x000000030400720c */ /* 0x002fda0003f06270 */
[----:B--2--5:R-:W-:Y:S05]  /*00f0*/  @P0 BRA `(.L_x_10) ;  /* 0x0000000800d80947 */ /* 0x024fea0003800000 */
[----:B------:R-:W-:-:S07]  /*0100*/  IMAD R3, R3, UR4, RZ ;  /* 0x0000000403037c24 */ /* 0x000fce000f8e02ff */
.L_x_15:
[----:B012---:R-:W1:Y:S01]  /*0110*/  LDC.64 R14, c[0x0][0x390] ;  /* 0x0000e400ff0e7b82 */ /* 0x007e620000000a00 */
[----:B------:R-:W-:-:S04]  /*0120*/  IADD3 R5, PT, PT, R3, R4, RZ ;  /* 0x0000000403057210 */ /* 0x000fc80007ffe0ff */
[----:B-----5:R-:W-:-:S03]  /*0130*/  SHF.L.U32 R7, R5, 0x4, RZ ;  /* 0x0000000405077819 */ /* 0x020fc600000006ff */
[----:B------:R-:W2:Y:S02]  /*0140*/  LDC R22, c[0x0][0x388] ;  /* 0x0000e200ff167b82 */ /* 0x000ea40000000800 */
[----:B-1----:R-:W-:-:S05]  /*0150*/  IMAD.WIDE R14, R7, 0x4, R14 ;  /* 0x00000004070e7825 */ /* 0x002fca00078e020e */
[----:B0-----:R0:W5:Y:S04]  /*0160*/  LDG.E.CONSTANT R6, desc[UR6][R14.64] ;  /* 0x000000060e067981 */ /* 0x001168000c1e9900 */
[----:B------:R0:W5:Y:S04]  /*0170*/  LDG.E.CONSTANT R7, desc[UR6][R14.64+0x4] ;  /* 0x000004060e077981 */ /* 0x000168000c1e9900 */
        /* <DEDUP_REMOVED lines=9> */
[----:B------:R0:W5:Y:S01]  /*0210*/  LDG.E.CONSTANT R21, desc[UR6][R14.64+0x2c] ;  /* 0x00002c060e157981 */ /* 0x000162000c1e9900 */
[----:B--2---:R-:W-:Y:S01]  /*0220*/  ISETP.GE.U32.AND P0, PT, R22, 0x4, PT ;  /* 0x000000041600780c */ /* 0x004fe20003f06070 */
[----:B------:R-:W-:-:S12]  /*0230*/  HFMA2 R23, -RZ, RZ, 0, 0 ;  /* 0x00000000ff177431 */ /* 0x000fd800000001ff */
[----:B0-----:R-:W-:Y:S05]  /*0240*/  @!P0 BRA `(.L_x_11) ;  /* 0x00000004004c8947 */ /* 0x001fea0003800000 */
[----:B------:R-:W-:Y:S01]  /*0250*/  IADD3 R24, PT, PT, -R0, RZ, RZ ;  /* 0x000000ff00187210 */ /* 0x000fe20007ffe1ff */
[----:B------:R-:W-:-:S07]  /*0260*/  IMAD R23, R2, R5, RZ ;  /* 0x0000000502177224 */ /* 0x000fce00078e02ff */
.L_x_12:
[----:B0-----:R-:W0:Y:S08]  /*0270*/  LDC.64 R14, c[0x0][0x398] ;  /* 0x0000e600ff0e7b82 */ /* 0x001e300000000a00 */
[----:B------:R-:W1:Y:S01]  /*0280*/  LDC.64 R16, c[0x0][0x3a0] ;  /* 0x0000e800ff107b82 */ /* 0x000e620000000a00 */
[----:B0-----:R-:W-:-:S05]  /*0290*/  IMAD.WIDE R14, R23, 0x4, R14 ;  /* 0x00000004170e7825 */ /* 0x001fca00078e020e */
[----:B------:R-:W2:Y:S04]  /*02a0*/  LDG.E.CONSTANT R26, desc[UR6][R14.64+0x4] ;  /* 0x000004060e1a7981 */ /* 0x000ea8000c1e9900 */
[----:B------:R-:W3:Y:S04]  /*02b0*/  LDG.E.CONSTANT R27, desc[UR6][R14.64] ;  /* 0x000000060e1b7981 */ /* 0x000ee8000c1e9900 */
[----:B------:R-:W4:Y:S01]  /*02c0*/  LDG.E.CONSTANT R25, desc[UR6][R14.64+0x8] ;  /* 0x000008060e197981 */ /* 0x000f22000c1e9900 */
[----:B-1----:R-:W-:-:S04]  /*02d0*/  IMAD.WIDE R16, R23, 0x4, R16 ;  /* 0x0000000417107825 */ /* 0x002fc800078e0210 */
[----:B--2--5:R-:W-:-:S04]  /*02e0*/  FMUL R29, R7, R26 ;  /* 0x0000001a071d7220 */ /* 0x024fc80000400000 */
[----:B---3--:R-:W-:-:S04]  /*02f0*/  FFMA R29, R6, R27, R29 ;  /* 0x0000001b061d7223 */ /* 0x008fc8000000001d */
[----:B----4-:R-:W-:-:S04]  /*0300*/  FFMA R28, R8, R25, R29 ;  /* 0x00000019081c7223 */ /* 0x010fc8000000001d */
[----:B------:R-:W-:Y:S01]  /*0310*/  FADD R29, R9, R28 ;  /* 0x0000001c091d7221 */ /* 0x000fe20000000000 */
[----:B------:R-:W-:-:S04]  /*0320*/  FMUL R28, R11, R26 ;  /* 0x0000001a0b1c7220 */ /* 0x000fc80000400000 */
[----:B------:R0:W-:Y:S02]  /*0330*/  STG.E desc[UR6][R16.64], R29 ;  /* 0x0000001d10007986 */ /* 0x0001e4000c101906 */
[----:B0-----:R-:W-:Y:S01]  /*0340*/  FMUL R29, R19, R26 ;  /* 0x0000001a131d7220 */ /* 0x001fe20000400000 */
[-C--:B------:R-:W-:Y:S02]  /*0350*/  FFMA R26, R10, R27.reuse, R28 ;  /* 0x0000001b0a1a7223 */ /* 0x080fe4000000001c */
[----:B------:R-:W2:Y:S01]  /*0360*/  LDG.E.CONSTANT R28, desc[UR6][R14.64+0x10] ;  /* 0x000010060e1c7981 */ /* 0x000ea2000c1e9900 */
[----:B------:R-:W-:Y:S01]  /*0370*/  FFMA R27, R18, R27, R29 ;  /* 0x0000001b121b7223 */ /* 0x000fe2000000001d */
[----:B------:R-:W-:-:S03]  /*0380*/  FFMA R26, R12, R25, R26 ;  /* 0x000000190c1a7223 */ /* 0x000fc6000000001a */
[----:B------:R-:W-:Y:S02]  /*0390*/  FFMA R29, R20, R25, R27 ;  /* 0x00000019141d7223 */ /* 0x000fe4000000001b */
[----:B------:R-:W3:Y:S04]  /*03a0*/  LDG.E.CONSTANT R27, desc[UR6][R14.64+0xc] ;  /* 0x00000c060e1b7981 */ /* 0x000ee8000c1e9900 */
[----:B------:R-:W4:Y:S01]  /*03b0*/  LDG.E.CONSTANT R25, desc[UR6][R14.64+0x14] ;  /* 0x000014060e197981 */ /* 0x000f22000c1e9900 */
[----:B------:R-:W-:Y:S01]  /*03c0*/  FADD R29, R21, R29 ;  /* 0x0000001d151d7221 */ /* 0x000fe20000000000 */
[----:B------:R-:W-:-:S04]  /*03d0*/  FADD R26, R13, R26 ;  /* 0x0000001a0d1a7221 */ /* 0x000fc80000000000 */
[----:B------:R2:W-:Y:S04]  /*03e0*/  STG.E desc[UR6][R16.64+0x8], R29 ;  /* 0x0000081d10007986 */ /* 0x0005e8000c101906 */
[----:B------:R4:W-:Y:S01]  /*03f0*/  STG.E desc[UR6][R16.64+0x4], R26 ;  /* 0x0000041a10007986 */ /* 0x0009e2000c101906 */
[----:B--2---:R-:W-:-:S04]  /*0400*/  FMUL R29, R7, R28 ;  /* 0x0000001c071d7220 */ /* 0x004fc80000400000 */
[----:B---3--:R-:W-:-:S04]  /*0410*/  FFMA R29, R6, R27, R29 ;  /* 0x0000001b061d7223 */ /* 0x008fc8000000001d */
[----:B----4-:R-:W-:-:S04]  /*0420*/  FFMA R26, R8, R25, R29 ;  /* 0x00000019081a7223 */ /* 0x010fc8000000001d */
[----:B------:R-:W-:Y:S01]  /*0430*/  FADD R29, R9, R26 ;  /* 0x0000001a091d7221 */ /* 0x000fe20000000000 */
[----:B------:R-:W-:-:S04]  /*0440*/  FMUL R26, R11, R28 ;  /* 0x0000001c0b1a7220 */ /* 0x000fc80000400000 */
[----:B------:R0:W-:Y:S02]  /*0450*/  STG.E desc[UR6][R16.64+0xc], R29 ;  /* 0x00000c1d10007986 */ /* 0x0001e4000c101906 */
[----:B0-----:R-:W-:Y:S01]  /*0460*/  FMUL R29, R19, R28 ;  /* 0x0000001c131d7220 */ /* 0x001fe20000400000 */
[----:B------:R-:W-:-:S03]  /*0470*/  FFMA R28, R10, R27, R26 ;  /* 0x0000001b0a1c7223 */ /* 0x000fc6000000001a */
[----:B------:R-:W-:Y:S01]  /*0480*/  FFMA R27, R18, R27, R29 ;  /* 0x0000001b121b7223 */ /* 0x000fe2000000001d */
[-C--:B------:R-:W-:Y:S02]  /*0490*/  FFMA R26, R12, R25.reuse, R28 ;  /* 0x000000190c1a7223 */ /* 0x080fe4000000001c */
[----:B------:R-:W2:Y:S01]  /*04a0*/  LDG.E.CONSTANT R28, desc[UR6][R14.64+0x1c] ;  /* 0x00001c060e1c7981 */ /* 0x000ea2000c1e9900 */
[----:B------:R-:W-:-:S03]  /*04b0*/  FFMA R29, R20, R25, R27 ;  /* 0x00000019141d7223 */ /* 0x000fc6000000001b */
        /* <DEDUP_REMOVED lines=11> */
[----:B------:R-:W-:-:S04]  /*0570*/  FFMA R26, R10, R27, R26 ;  /* 0x0000001b0a1a7223 */ /* 0x000fc8000000001a */
[----:B------:R-:W-:Y:S01]  /*0580*/  FFMA R26, R12, R25, R26 ;  /* 0x000000190c1a7223 */ /* 0x000fe2000000001a */
[----:B------:R-:W-:-:S03]  /*0590*/  FMUL R28, R19, R28 ;  /* 0x0000001c131c7220 */ /* 0x000fc60000400000 */
[----:B------:R-:W-:Y:S01]  /*05a0*/  FADD R26, R13, R26 ;  /* 0x0000001a0d1a7221 */ /* 0x000fe20000000000 */
[----:B------:R-:W-:-:S04]  /*05b0*/  FFMA R27, R18, R27, R28 ;  /* 0x0000001b121b7223 */ /* 0x000fc8000000001c */
[----:B------:R0:W-:Y:S01]  /*05c0*/  STG.E desc[UR6][R16.64+0x1c], R26 ;  /* 0x00001c1a10007986 */ /* 0x0001e2000c101906 */
[----:B------:R-:W-:-:S03]  /*05d0*/  FFMA R28, R20, R25, R27 ;  /* 0x00000019141c7223 */ /* 0x000fc6000000001b */
[----:B------:R-:W2:Y:S04]  /*05e0*/  LDG.E.CONSTANT R25, desc[UR6][R14.64+0x24] ;  /* 0x000024060e197981 */ /* 0x000ea8000c1e9900 */
[----:B------:R-:W3:Y:S04]  /*05f0*/  LDG.E.CONSTANT R27, desc[UR6][R14.64+0x2c] ;  /* 0x00002c060e1b7981 */ /* 0x000ee8000c1e9900 */
[----:B0-----:R-:W4:Y:S04]  /*0600*/  LDG.E.CONSTANT R26, desc[UR6][R14.64+0x28] ;  /* 0x000028060e1a7981 */ /* 0x001f28000c1e9900 */
[----:B------:R4:W-:Y:S01]  /*0610*/  STG.E desc[UR6][R16.64+0x18], R29 ;  /* 0x0000181d10007986 */ /* 0x0009e2000c101906 */
[----:B------:R-:W-:-:S05]  /*0620*/  FADD R28, R21, R28 ;  /* 0x0000001c151c7221 */ /* 0x000fca0000000000 */
[----:B------:R0:W-:Y:S01]  /*0630*/  STG.E desc[UR6][R16.64+0x20], R28 ;  /* 0x0000201c10007986 */ /* 0x0001e2000c101906 */
[----:B------:R-:W-:-:S04]  /*0640*/  IADD3 R24, PT, PT, R24, 0x4, RZ ;  /* 0x0000000418187810 */ /* 0x000fc80007ffe0ff */
[----:B------:R-:W-:Y:S02]  /*0650*/  ISETP.NE.AND P0, PT, R24, RZ, PT ;  /* 0x000000ff1800720c */ /* 0x000fe40003f05270 */
[----:B------:R-:W-:Y:S01]  /*0660*/  IADD3 R23, PT, PT, R23, 0xc, RZ ;  /* 0x0000000c17177810 */ /* 0x000fe20007ffe0ff */
[----:B----4-:R-:W-:-:S04]  /*0670*/  FMUL R29, R7, R26 ;  /* 0x0000001a071d7220 */ /* 0x010fc80000400000 */
[----:B--2---:R-:W-:-:S04]  /*0680*/  FFMA R29, R6, R25, R29 ;  /* 0x00000019061d7223 */ /* 0x004fc8000000001d */
[----:B---3--:R-:W-:-:S04]  /*0690*/  FFMA R29, R8, R27, R29 ;  /* 0x0000001b081d7223 */ /* 0x008fc8000000001d */
[----:B------:R-:W-:Y:S01]  /*06a0*/  FADD R29, R9, R29 ;  /* 0x0000001d091d7221 */ /* 0x000fe20000000000 */
[----:B0-----:R-:W-:-:S04]  /*06b0*/  FMUL R28, R19, R26 ;  /* 0x0000001a131c7220 */ /* 0x001fc80000400000 */
[----:B------:R0:W-:Y:S02]  /*06c0*/  STG.E desc[UR6][R16.64+0x24], R29 ;  /* 0x0000241d10007986 */ /* 0x0001e4000c101906 */
[----:B0-----:R-:W-:-:S04]  /*06d0*/  FMUL R29, R11, R26 ;  /* 0x0000001a0b1d7220 */ /* 0x001fc80000400000 */
[-C--:B------:R-:W-:Y:S01]  /*06e0*/  FFMA R26, R10, R25.reuse, R29 ;  /* 0x000000190a1a7223 */ /* 0x080fe2000000001d */
[----:B------:R-:W-:-:S03]  /*06f0*/  FFMA R25, R18, R25, R28 ;  /* 0x0000001912197223 */ /* 0x000fc6000000001c */
[-C--:B------:R-:W-:Y:S01]  /*0700*/  FFMA R26, R12, R27.reuse, R26 ;  /* 0x0000001b0c1a7223 */ /* 0x080fe2000000001a */
[----:B------:R-:W-:-:S03]  /*0710*/  FFMA R14, R20, R27, R25 ;  /* 0x0000001b140e7223 */ /* 0x000fc60000000019 */
[----:B------:R-:W-:Y:S01]  /*0720*/  FADD R15, R13, R26 ;  /* 0x0000001a0d0f7221 */ /* 0x000fe20000000000 */
[----:B------:R-:W-:-:S04]  /*0730*/  FADD R25, R21, R14 ;  /* 0x0000000e15197221 */ /* 0x000fc80000000000 */
[----:B------:R0:W-:Y:S04]  /*0740*/  STG.E desc[UR6][R16.64+0x28], R15 ;  /* 0x0000280f10007986 */ /* 0x0001e8000c101906 */
[----:B------:R0:W-:Y:S01]  /*0750*/  STG.E desc[UR6][R16.64+0x2c], R25 ;  /* 0x00002c1910007986 */ /* 0x0001e2000c101906 */
[----:B------:R-:W-:Y:S05]  /*0760*/  @P0 BRA `(.L_x_12) ;  /* 0xfffffff800c00947 */ /* 0x000fea000383ffff */
[----:B------:R-:W-:-:S07]  /*0770*/  MOV R23, R0 ;  /* 0x0000000000177202 */ /* 0x000fce0000000f00 */
.L_x_11:
[----:B------:R-:W-:-:S13]  /*0780*/  LOP3.LUT P0, R14, R22, 0x3, RZ, 0xc0, !PT ;  /* 0x00000003160e7812 */ /* 0x000fda000780c0ff */
[----:B------:R-:W-:Y:S05]  /*0790*/  @!P0 BRA `(.L_x_13) ;  /* 0x00000004001c8947 */ /* 0x000fea0003800000 */
[----:B------:R-:W-:Y:S02]  /*07a0*/  ISETP.NE.AND P0, PT, R14, 0x1, PT ;  /* 0x000000010e00780c */ /* 0x000fe40003f05270 */
[----:B------:R-:W-:-:S11]  /*07b0*/  LOP3.LUT P1, RZ, R22, 0x1, RZ, 0xc0, !PT ;  /* 0x0000000116ff7812 */ /* 0x000fd6000782c0ff */
[----:B------:R-:W-:Y:S05]  /*07c0*/  @!P0 BRA `(.L_x_14) ;  /* 0x0000000000ac8947 */ /* 0x000fea0003800000 */
[----:B0-----:R-:W0:Y:S01]  /*07d0*/  LDC.64 R16, c[0x0][0x398] ;  /* 0x0000e600ff107b82 */ /* 0x001e220000000a00 */
[----:B------:R-:W-:-:S05]  /*07e0*/  IMAD R25, R5, R22, R23 ;  /* 0x0000001605197224 */ /* 0x000fca00078e0217 */
[----:B------:R-:W-:-:S05]  /*07f0*/  LEA R25, R25, R25, 0x1 ;  /* 0x0000001919197211 */ /* 0x000fca00078e08ff */
[----:B0-----:R-:W-:-:S05]  /*0800*/  IMAD.WIDE R16, R25, 0x4, R16 ;  /* 0x0000000419107825 */ /* 0x001fca00078e0210 */
[----:B------:R-:W2:Y:S04]  /*0810*/  LDG.E.CONSTANT R14, desc[UR6][R16.64+0x4] ;  /* 0x00000406100e7981 */ /* 0x000ea8000c1e9900 */
[----:B------:R-:W3:Y:S04]  /*0820*/  LDG.E.CONSTANT R27, desc[UR6][R16.64] ;  /* 0x00000006101b7981 */ /* 0x000ee8000c1e9900 */
[----:B------:R-:W4:Y:S01]  /*0830*/  LDG.E.CONSTANT R15, desc[UR6][R16.64+0x8] ;  /* 0x00000806100f7981 */ /* 0x000f22000c1e9900 */
[-C--:B--2--5:R-:W-:Y:S01]  /*0840*/  FMUL R29, R7, R14.reuse ;  /* 0x0000000e071d7220 */ /* 0x0a4fe20000400000 */
[-C--:B------:R-:W-:Y:S01]  /*0850*/  FMUL R24, R11, R14.reuse ;  /* 0x0000000e0b187220 */ /* 0x080fe20000400000 */
[----:B------:R-:W-:-:S02]  /*0860*/  FMUL R14, R19, R14 ;  /* 0x0000000e130e7220 */ /* 0x000fc40000400000 */
[-C--:B---3--:R-:W-:Y:S01]  /*0870*/  FFMA R29, R6, R27.reuse, R29 ;  /* 0x0000001b061d7223 */ /* 0x088fe2000000001d */
[-C--:B------:R-:W-:Y:S01]  /*0880*/  FFMA R26, R10, R27.reuse, R24 ;  /* 0x0000001b0a1a7223 */ /* 0x080fe20000000018 */
[----:B------:R-:W-:Y:S02]  /*0890*/  FFMA R27, R18, R27, R14 ;  /* 0x0000001b121b7223 */ /* 0x000fe4000000000e */
[-C--:B----4-:R-:W-:Y:S01]  /*08a0*/  FFMA R24, R8, R15.reuse, R29 ;  /* 0x0000000f08187223 */ /* 0x090fe2000000001d */
[-C--:B------:R-:W-:Y:S01]  /*08b0*/  FFMA R26, R12, R15.reuse, R26 ;  /* 0x0000000f0c1a7223 */ /* 0x080fe2000000001a */
[----:B------:R-:W-:Y:S02]  /*08c0*/  FFMA R28, R20, R15, R27 ;  /* 0x0000000f141c7223 */ /* 0x000fe4000000001b */
[----:B------:R-:W0:Y:S01]  /*08d0*/  LDC.64 R14, c[0x0][0x3a0] ;  /* 0x0000e800ff0e7b82 */ /* 0x000e220000000a00 */
[----:B------:R-:W-:Y:S01]  /*08e0*/  FADD R29, R9, R24 ;  /* 0x00000018091d7221 */ /* 0x000fe20000000000 */
[----:B------:R-:W2:Y:S01]  /*08f0*/  LDG.E.CONSTANT R27, desc[UR6][R16.64+0x14] ;  /* 0x00001406101b7981 */ /* 0x000ea2000c1e9900 */
[----:B------:R-:W-:-:S03]  /*0900*/  FADD R26, R13, R26 ;  /* 0x0000001a0d1a7221 */ /* 0x000fc60000000000 */
[----:B------:R-:W3:Y:S01]  /*0910*/  LDG.E.CONSTANT R24, desc[UR6][R16.64+0x10] ;  /* 0x0000100610187981 */ /* 0x000ee2000c1e9900 */
[----:B0-----:R-:W-:-:S03]  /*0920*/  IMAD.WIDE R14, R25, 0x4, R14 ;  /* 0x00000004190e7825 */ /* 0x001fc600078e020e */
[----:B------:R-:W4:Y:S01]  /*0930*/  LDG.E.CONSTANT R25, desc[UR6][R16.64+0xc] ;  /* 0x00000c0610197981 */ /* 0x000f22000c1e9900 */
[----:B------:R-:W-:-:S03]  /*0940*/  FADD R28, R21, R28 ;  /* 0x0000001c151c7221 */ /* 0x000fc60000000000 */
[----:B------:R3:W-:Y:S04]  /*0950*/  STG.E desc[UR6][R14.64], R29 ;  /* 0x0000001d0e007986 */ /* 0x0007e8000c101906 */
[----:B------:R0:W-:Y:S04]  /*0960*/  STG.E desc[UR6][R14.64+0x4], R26 ;  /* 0x0000041a0e007986 */ /* 0x0001e8000c101906 */
[----:B------:R1:W-:Y:S01]  /*0970*/  STG.E desc[UR6][R14.64+0x8], R28 ;  /* 0x0000081c0e007986 */ /* 0x0003e2000c101906 */
[----:B------:R-:W-:Y:S01]  /*0980*/  IADD3 R23, PT, PT, R23, 0x2, RZ ;  /* 0x0000000217177810 */ /* 0x000fe20007ffe0ff */
[-C--:B---3--:R-:W-:Y:S01]  /*0990*/  FMUL R29, R7, R24.reuse ;  /* 0x00000018071d7220 */ /* 0x088fe20000400000 */
[-C--:B0-----:R-:W-:Y:S01]  /*09a0*/  FMUL R26, R11, R24.reuse ;  /* 0x000000180b1a7220 */ /* 0x081fe20000400000 */
[----:B-1----:R-:W-:-:S02]  /*09b0*/  FMUL R28, R19, R24 ;  /* 0x00000018131c7220 */ /* 0x002fc40000400000 */
[-C--:B----4-:R-:W-:Y:S01]  /*09c0*/  FFMA R24, R6, R25.reuse, R29 ;  /* 0x0000001906187223 */ /* 0x090fe2000000001d */
[-C--:B------:R-:W-:Y:S01]  /*09d0*/  FFMA R29, R10, R25.reuse, R26 ;  /* 0x000000190a1d7223 */ /* 0x080fe2000000001a */
[----:B------:R-:W-:Y:S02]  /*09e0*/  FFMA R25, R18, R25, R28 ;  /* 0x0000001912197223 */ /* 0x000fe4000000001c */
[-C--:B--2---:R-:W-:Y:S01]  /*09f0*/  FFMA R24, R8, R27.reuse, R24 ;  /* 0x0000001b08187223 */ /* 0x084fe20000000018 */
[-C--:B------:R-:W-:Y:S01]  /*0a00*/  FFMA R26, R12, R27.reuse, R29 ;  /* 0x0000001b0c1a7223 */ /* 0x080fe2000000001d */
[----:B------:R-:W-:Y:S02]  /*0a10*/  FFMA R16, R20, R27, R25 ;  /* 0x0000001b14107223 */ /* 0x000fe40000000019 */
[----:B------:R-:W-:Y:S01]  /*0a20*/  FADD R17, R9, R24 ;  /* 0x0000001809117221 */ /* 0x000fe20000000000 */
[----:B------:R-:W-:Y:S01]  /*0a30*/  FADD R25, R13, R26 ;  /* 0x0000001a0d197221 */ /* 0x000fe20000000000 */
[----:B------:R-:W-:-:S03]  /*0a40*/  FADD R27, R21, R16 ;  /* 0x00000010151b7221 */ /* 0x000fc60000000000 */
[----:B------:R1:W-:Y:S04]  /*0a50*/  STG.E desc[UR6][R14.64+0xc], R17 ;  /* 0x00000c110e007986 */ /* 0x0003e8000c101906 */
[----:B------:R1:W-:Y:S04]  /*0a60*/  STG.E desc[UR6][R14.64+0x10], R25 ;  /* 0x000010190e007986 */ /* 0x0003e8000c101906 */
[----:B------:R1:W-:Y:S02]  /*0a70*/  STG.E desc[UR6][R14.64+0x14], R27 ;  /* 0x0000141b0e007986 */ /* 0x0003e4000c101906 */
.L_x_14:
[----:B------:R-:W-:Y:S05]  /*0a80*/  @!P1 BRA `(.L_x_13) ;  /* 0x0000000000609947 */ /* 0x000fea0003800000 */
[----:B01----:R-:W0:Y:S01]  /*0a90*/  LDC.64 R14, c[0x0][0x398] ;  /* 0x0000e600ff0e7b82 */ /* 0x003e220000000a00 */
[----:B------:R-:W-:-:S05]  /*0aa0*/  IMAD R5, R5, R22, R23 ;  /* 0x0000001605057224 */ /* 0x000fca00078e0217 */
[----:B------:R-:W-:-:S05]  /*0ab0*/  LEA R5, R5, R5, 0x1 ;  /* 0x0000000505057211 */ /* 0x000fca00078e08ff */
[C---:B0-----:R-:W-:Y:S02]  /*0ac0*/  IMAD.WIDE R16, R5.reuse, 0x4, R14 ;  /* 0x0000000405107825 */ /* 0x041fe400078e020e */
[----:B------:R-:W0:Y:S03]  /*0ad0*/  LDC.64 R14, c[0x0][0x3a0] ;  /* 0x0000e800ff0e7b82 */ /* 0x000e260000000a00 */
[----:B------:R-:W2:Y:S04]  /*0ae0*/  LDG.E.CONSTANT R22, desc[UR6][R16.64+0x4] ;  /* 0x0000040610167981 */ /* 0x000ea8000c1e9900 */
[----:B------:R-:W3:Y:S04]  /*0af0*/  LDG.E.CONSTANT R25, desc[UR6][R16.64] ;  /* 0x0000000610197981 */ /* 0x000ee8000c1e9900 */
[----:B------:R-:W4:Y:S01]  /*0b00*/  LDG.E.CONSTANT R23, desc[UR6][R16.64+0x8] ;  /* 0x0000080610177981 */ /* 0x000f22000c1e9900 */
[----:B0-----:R-:W-:-:S04]  /*0b10*/  IMAD.WIDE R14, R5, 0x4, R14 ;  /* 0x00000004050e7825 */ /* 0x001fc800078e020e */
[-C--:B--2--5:R-:W-:Y:S01]  /*0b20*/  FMUL R7, R7, R22.reuse ;  /* 0x0000001607077220 */ /* 0x0a4fe20000400000 */
[-C--:B------:R-:W-:Y:S01]  /*0b30*/  FMUL R11, R11, R22.reuse ;  /* 0x000000160b0b7220 */ /* 0x080fe20000400000 */
[----:B------:R-:W-:Y:S02]  /*0b40*/  FMUL R19, R19, R22 ;  /* 0x0000001613137220 */ /* 0x000fe40000400000 */
[-C--:B---3--:R-:W-:Y:S01]  /*0b50*/  FFMA R7, R6, R25.reuse, R7 ;  /* 0x0000001906077223 */ /* 0x088fe20000000007 */
[-C--:B------:R-:W-:Y:S01]  /*0b60*/  FFMA R11, R10, R25.reuse, R11 ;  /* 0x000000190a0b7223 */ /* 0x080fe2000000000b */
[----:B------:R-:W-:Y:S02]  /*0b70*/  FFMA R19, R18, R25, R19 ;  /* 0x0000001912137223 */ /* 0x000fe40000000013 */
[-C--:B----4-:R-:W-:Y:S01]  /*0b80*/  FFMA R8, R8, R23.reuse, R7 ;  /* 0x0000001708087223 */ /* 0x090fe20000000007 */
[-C--:B------:R-:W-:Y:S01]  /*0b90*/  FFMA R12, R12, R23.reuse, R11 ;  /* 0x000000170c0c7223 */ /* 0x080fe2000000000b */
[----:B------:R-:W-:-:S02]  /*0ba0*/  FFMA R20, R20, R23, R19 ;  /* 0x0000001714147223 */ /* 0x000fc40000000013 */
[----:B------:R-:W-:Y:S01]  /*0bb0*/  FADD R9, R9, R8 ;  /* 0x0000000809097221 */ /* 0x000fe20000000000 */
[----:B------:R-:W-:Y:S01]  /*0bc0*/  FADD R13, R13, R12 ;  /* 0x0000000c0d0d7221 */ /* 0x000fe20000000000 */
[----:B------:R-:W-:-:S03]  /*0bd0*/  FADD R21, R21, R20 ;  /* 0x0000001415157221 */ /* 0x000fc60000000000 */
[----:B------:R2:W-:Y:S04]  /*0be0*/  STG.E desc[UR6][R14.64], R9 ;  /* 0x000000090e007986 */ /* 0x0005e8000c101906 */
[----:B------:R2:W-:Y:S04]  /*0bf0*/  STG.E desc[UR6][R14.64+0x4], R13 ;  /* 0x0000040d0e007986 */ /* 0x0005e8000c101906 */
[----:B------:R2:W-:Y:S02]  /*0c00*/  STG.E desc[UR6][R14.64+0x8], R21 ;  /* 0x000008150e007986 */ /* 0x0005e4000c101906 */
.L_x_13:
[----:B------:R-:W3:Y:S01]  /*0c10*/  LDCU UR5, c[0x0][0x360] ;  /* 0x00006c00ff0577ac */ /* 0x000ee20008000800 */
[----:B------:R-:W4:Y:S01]  /*0c20*/  LDCU UR8, c[0x0][0x384] ;  /* 0x00007080ff0877ac */ /* 0x000f220008000800 */
[----:B---3--:R-:W-:-:S04]  /*0c30*/  IADD3 R4, PT, PT, R4, UR5, RZ ;  /* 0x0000000504047c10 */ /* 0x008fc8000fffe0ff */
[----:B----4-:R-:W-:-:S13]  /*0c40*/  ISETP.GE.AND P0, PT, R4, UR8, PT ;  /* 0x0000000804007c0c */ /* 0x010fda000bf06270 */
[----:B------:R-:W-:Y:S05]  /*0c50*/  @!P0 BRA `(.L_x_15) ;  /* 0xfffffff4002c8947 */ /* 0x000fea000383ffff */
.L_x_10:
[----:B0-----:R-:W-:Y:S05]  /*0c60*/  BSYNC.RECONVERGENT B0 ;  /* 0x0000000000007941 */ /* 0x001fea0003800200 */
.L_x_9:
[----:B------:R-:W0:Y:S01]  /*0c70*/  LDCU UR5, c[0x0][0x370] ;  /* 0x00006e00ff0577ac */ /* 0x000e220008000800 */
[----:B------:R-:W3:Y:S01]  /*0c80*/  LDCU UR8, c[0x0][0x380] ;  /* 0x00007000ff0877ac */ /* 0x000ee20008000800 */
[----:B0-----:R-:W-:-:S04]  /*0c90*/  UIADD3 UR4, UPT, UPT, UR5, UR4, URZ ;  /* 0x0000000405047290 */ /* 0x001fc8000fffe0ff */
[----:B---3--:R-:W-:-:S09]  /*0ca0*/  UISETP.GE.AND UP0, UPT, UR4, UR8, UPT ;  /* 0x000000080400728c */ /* 0x008fd2000bf06270 */
[----:B------:R-:W-:Y:S05]  /*0cb0*/  BRA.U !UP0, `(.L_x_16) ;  /* 0xfffffff108fc7547 */ /* 0x000fea000b83ffff */
[----:B------:R-:W-:Y:S05]  /*0cc0*/  EXIT ;  /* 0x000000000000794d */ /* 0x000fea0003800000 */
.L_x_17:
        /* <DEDUP_REMOVED lines=11> */
.L_x_49:


//--------------------- .text._Z25getmotionmatrixgradKerneliiPKfS0_S0_S0_S0_PfS1_S1_S1_ --------------------------
	.section	.text._Z25getmotionmatrixgradKerneliiPKfS0_S0_S0_S0_PfS1_S1_S1_,"ax",@progbits
	.align	128
        .global         _Z25getmotionmatrixgradKerneliiPKfS0_S0_S0_S0_PfS1_S1_S1_
        .type           _Z25getmotionmatrixgradKerneliiPKfS0_S0_S0_S0_PfS1_S1_S1_,@function
        .size           _Z25getmotionmatrixgradKerneliiPKfS0_S0_S0_S0_PfS1_S1_S1_,(.L_x_50 - _Z25getmotionmatrixgradKerneliiPKfS0_S0_S0_S0_PfS1_S1_S1_)
        .other          _Z25getmotionmatrixgradKerneliiPKfS0_S0_S0_S0_PfS1_S1_S1_,@"STO_CUDA_ENTRY STV_DEFAULT"
_Z25getmotionmatrixgradKerneliiPKfS0_S0_S0_S0_PfS1_S1_S1_:
.text._Z25getmotionmatrixgradKerneliiPKfS0_S0_S0_S0_PfS1_S1_S1_:
[----:B------:R-:W-:Y:S08]  /*0000*/  LDC R1, c[0x0][0x37c] ;  /* 0x0000df00ff017b82 */ /* 0x000ff00000000800 */
[----:B------:R-:W0:Y:S08]  /*0010*/  S2UR UR6, SR_CTAID.X ;  /* 0x00000000000679c3 */ /* 0x000e300000002500 */
[----:B------:R-:W0:Y:S02]  /*0020*/  LDC R0, c[0x0][0x380] ;  /* 0x0000e000ff007b82 */ /* 0x000e240000000800 */
[----:B0-----:R-:W-:-:S13]  /*0030*/  ISETP.LE.AND P0, PT, R0, UR6, PT ;  /* 0x0000000600007c0c */ /* 0x001fda000bf03270 */
[----:B------:R-:W-:Y:S05]  /*0040*/  @P0 EXIT ;  /* 0x000000000000094d */ /* 0x000fea0003800000 */
[----:B------:R-:W0:Y:S02]  /*0050*/  LDCU.64 UR8, c[0x0][0x358] ;  /* 0x00006b00ff0877ac */ /* 0x000e240008000a00 */
.L_x_31:
[----:B-1----:R-:W1:Y:S01]  /*0060*/  S2R R13, SR_TID.X ;  /* 0x00000000000d7919 */ /* 0x002e620000002100 */
[----:B------:R-:W1:Y:S01]  /*0070*/  LDCU UR4, c[0x0][0x384] ;  /* 0x00007080ff0477ac */ /* 0x000e620008000800 */
[----:B------:R-:W-:Y:S01]  /*0080*/  BSSY.RECONVERGENT B0, `(.L_x_18) ;  /* 0x00001d5000007945 */ /* 0x000fe20003800200 */
[----:B-1----:R-:W-:-:S13]  /*0090*/  ISETP.GE.AND P0, PT, R13, UR4, PT ;  /* 0x000000040d007c0c */ /* 0x002fda000bf06270 */
[----:B------:R-:W-:Y:S05]  /*00a0*/  @P0 BRA `(.L_x_19) ;  /* 0x0000001c00480947 */ /* 0x000fea0003800000 */
.L_x_30:
[----:B-1----:R-:W1:Y:S08]  /*00b0*/  LDC R10, c[0x0][0x384] ;  /* 0x0000e100ff0a7b82 */ /* 0x002e700000000800 */
[----:B------:R-:W2:Y:S08]  /*00c0*/  LDC.64 R2, c[0x0][0x398] ;  /* 0x0000e600ff027b82 */ /* 0x000eb00000000a00 */
[----:B------:R-:W3:Y:S01]  /*00d0*/  LDC.64 R4, c[0x0][0x3a0] ;  /* 0x0000e800ff047b82 */ /* 0x000ee20000000a00 */
[----:B-1----:R-:W-:-:S04]  /*00e0*/  IMAD R7, R10, UR6, R13 ;  /* 0x000000060a077c24 */ /* 0x002fc8000f8e020d */
[----:B--2---:R-:W-:-:S06]  /*00f0*/  IMAD.WIDE R2, R7, 0x4, R2 ;  /* 0x0000000407027825 */ /* 0x004fcc00078e0202 */
[----:B0-----:R-:W2:Y:S01]  /*0100*/  LDG.E.CONSTANT R2, desc[UR8][R2.64] ;  /* 0x0000000802027981 */ /* 0x001ea2000c1e9900 */
[----:B---3--:R-:W-:-:S05]  /*0110*/  IMAD.WIDE R4, R7, 0x4, R4 ;  /* 0x0000000407047825 */ /* 0x008fca00078e0204 */
[----:B------:R0:W5:Y:S01]  /*0120*/  LDG.E.CONSTANT R12, desc[UR8][R4.64] ;  /* 0x00000008040c7981 */ /* 0x000162000c1e9900 */
[----:B------:R-:W-:Y:S01]  /*0130*/  BSSY.RECONVERGENT B1, `(.L_x_20) ;  /* 0x0000069000017945 */ /* 0x000fe20003800200 */
[C---:B--2---:R-:W-:Y:S01]  /*0140*/  FMUL R0, R2.reuse, 0.63661974668502807617 ;  /* 0x3f22f98302007820 */ /* 0x044fe20000400000 */
[----:B------:R-:W-:-:S05]  /*0150*/  FSETP.GE.AND P0, PT, |R2|, 105615, PT ;  /* 0x47ce47800200780b */ /* 0x000fca0003f06200 */
[----:B------:R-:W1:Y:S02]  /*0160*/  F2I.NTZ R0, R0 ;  /* 0x0000000000007305 */ /* 0x000e640000203100 */
[-C--:B-1----:R-:W-:Y:S02]  /*0170*/  I2FP.F32.S32 R17, R0.reuse ;  /* 0x0000000000117245 */ /* 0x082fe40000201400 */
[----:B------:R-:W-:-:S03]  /*0180*/  MOV R18, R0 ;  /* 0x0000000000127202 */ /* 0x000fc60000000f00 */
[----:B------:R-:W-:-:S04]  /*0190*/  FFMA R6, R17, -1.5707962512969970703, R2 ;  /* 0xbfc90fda11067823 */ /* 0x000fc80000000002 */
[----:B------:R-:W-:-:S04]  /*01a0*/  FFMA R6, R17, -7.5497894158615963534e-08, R6 ;  /* 0xb3a2216811067823 */ /* 0x000fc80000000006 */
[----:B------:R-:W-:-:S05]  /*01b0*/  FFMA R17, R17, -5.3903029534742383927e-15, R6 ;  /* 0xa7c234c511117823 */ /* 0x000fca0000000006 */
[----:B------:R-:W-:Y:S01]  /*01c0*/  MOV R3, R17 ;  /* 0x0000001100037202 */ /* 0x000fe20000000f00 */
[----:B0-----:R-:W-:Y:S06]  /*01d0*/  @!P0 BRA `(.L_x_21) ;  /* 0x0000000400788947 */ /* 0x001fec0003800000 */
[----:B------:R-:W-:-:S13]  /*01e0*/  FSETP.NEU.AND P0, PT, |R2|, +INF , PT ;  /* 0x7f8000000200780b */ /* 0x000fda0003f0d200 */
[----:B------:R-:W-:Y:S01]  /*01f0*/  @!P0 FMUL R3, RZ, R2 ;  /* 0x00000002ff038220 */ /* 0x000fe20000400000 */
[----:B------:R-:W-:Y:S01]  /*0200*/  @!P0 MOV R0, RZ ;  /* 0x000000ff00008202 */ /* 0x000fe20000000f00 */
[----:B------:R-:W-:Y:S06]  /*0210*/  @!P0 BRA `(.L_x_21) ;  /* 0x0000000400688947 */ /* 0x000fec0003800000 */
[----:B------:R-:W-:Y:S02]  /*0220*/  SHF.L.U32 R0, R2, 0x8, RZ ;  /* 0x0000000802007819 */ /* 0x000fe400000006ff */
[----:B------:R-:W-:Y:S01]  /*0230*/  CS2R R8, SRZ ;  /* 0x0000000000087805 */ /* 0x000fe2000001ff00 */
[----:B------:R-:W0:Y:S01]  /*0240*/  LDCU.64 UR10, c[0x4][URZ] ;  /* 0x01000000ff0a77ac */ /* 0x000e220008000a00 */
[----:B------:R-:W-:Y:S01]  /*0250*/  LOP3.LUT R3, R0, 0x80000000, RZ, 0xfc, !PT ;  /* 0x8000000000037812 */ /* 0x000fe200078efcff */
[----:B------:R-:W-:Y:S01]  /*0260*/  UMOV UR5, URZ ;  /* 0x000000ff00057c82 */ /* 0x000fe20008000000 */
[----:B------:R-:W-:-:S05]  /*0270*/  UMOV UR4, URZ ;  /* 0x000000ff00047c82 */ /* 0x000fca0008000000 */
.L_x_22:
[----:B0-----:R-:W-:Y:S02]  /*0280*/  MOV R6, UR10 ;  /* 0x0000000a00067c02 */ /* 0x001fe40008000f00 */
[----:B------:R-:W-:-:S05]  /*0290*/  MOV R7, UR11 ;  /* 0x0000000b00077c02 */ /* 0x000fca0008000f00 */
[----:B------:R-:W2:Y:S01]  /*02a0*/  LDG.E.CONSTANT R4, desc[UR8][R6.64] ;  /* 0x0000000806047981 */ /* 0x000ea2000c1e9900 */
[----:B------:R-:W-:Y:S01]  /*02b0*/  UIADD3 UR4, UPT, UPT, UR4, 0x1, URZ ;  /* 0x0000000104047890 */ /* 0x000fe2000fffe0ff */
[C---:B------:R-:W-:Y:S01]  /*02c0*/  ISETP.EQ.AND P0, PT, R8.reuse, RZ, PT ;  /* 0x000000ff0800720c */ /* 0x040fe20003f02270 */
[----:B------:R-:W-:Y:S01]  /*02d0*/  UIADD3 UR10, UP1, UPT, UR10, 0x4, URZ ;  /* 0x000000040a0a7890 */ /* 0x000fe2000ff3e0ff */
[C---:B------:R-:W-:Y:S01]  /*02e0*/  ISETP.EQ.AND P1, PT, R8.reuse, 0x4, PT ;  /* 0x000000040800780c */ /* 0x040fe20003f22270 */
[----:B------:R-:W-:Y:S01]  /*02f0*/  UISETP.NE.AND UP0, UPT, UR4, 0x6, UPT ;  /* 0x000000060400788c */ /* 0x000fe2000bf05270 */
[C---:B------:R-:W-:Y:S01]  /*0300*/  ISETP.EQ.AND P2, PT, R8.reuse, 0x8, PT ;  /* 0x000000080800780c */ /* 0x040fe20003f42270 */
[----:B------:R-:W-:Y:S01]  /*0310*/  UIADD3.X UR11, UPT, UPT, URZ, UR11, URZ, UP1, !UPT ;  /* 0x0000000bff0b7290 */ /* 0x000fe20008ffe4ff */
[C---:B------:R-:W-:Y:S02]  /*0320*/  ISETP.EQ.AND P3, PT, R8.reuse, 0xc, PT ;  /* 0x0000000c0800780c */ /* 0x040fe40003f62270 */
[----:B------:R-:W-:-:S02]  /*0330*/  ISETP.EQ.AND P4, PT, R8, 0x10, PT ;  /* 0x000000100800780c */ /* 0x000fc40003f82270 */
[C---:B------:R-:W-:Y:S02]  /*0340*/  ISETP.EQ.AND P5, PT, R8.reuse, 0x14, PT ;  /* 0x000000140800780c */ /* 0x040fe40003fa2270 */
[----:B------:R-:W-:Y:S01]  /*0350*/  IADD3 R8, PT, PT, R8, 0x4, RZ ;  /* 0x0000000408087810 */ /* 0x000fe20007ffe0ff */
[----:B--2---:R-:W-:-:S03]  /*0360*/  IMAD.WIDE.U32 R4, R4, R3, RZ ;  /* 0x0000000304047225 */ /* 0x004fc600078e00ff */
[----:B------:R-:W-:-:S04]  /*0370*/  IADD3 R0, P6, PT, R4, R9, RZ ;  /* 0x0000000904007210 */ /* 0x000fc80007fde0ff */
[----:B------:R-:W-:Y:S02]  /*0380*/  IADD3.X R9, PT, PT, R5, UR5, RZ, P6, !PT ;  /* 0x0000000505097c10 */ /* 0x000fe4000b7fe4ff */
[-C--:B------:R-:W-:Y:S02]  /*0390*/  @P0 MOV R11, R0.reuse ;  /* 0x00000000000b0202 */ /* 0x080fe40000000f00 */
[-C--:B------:R-:W-:Y:S02]  /*03a0*/  @P1 MOV R29, R0.reuse ;  /* 0x00000000001d1202 */ /* 0x080fe40000000f00 */
[-C--:B------:R-:W-:Y:S02]  /*03b0*/  @P2 MOV R31, R0.reuse ;  /* 0x00000000001f2202 */ /* 0x080fe40000000f00 */
[-C--:B------:R-:W-:Y:S02]  /*03c0*/  @P3 MOV R33, R0.reuse ;  /* 0x0000000000213202 */ /* 0x080fe40000000f00 */
[----:B------:R-:W-:-:S02]  /*03d0*/  @P4 MOV R34, R0 ;  /* 0x0000000000224202 */ /* 0x000fc40000000f00 */
[----:B------:R-:W-:Y:S01]  /*03e0*/  @P5 MOV R35, R0 ;  /* 0x0000000000235202 */ /* 0x000fe20000000f00 */
[----:B------:R-:W-:Y:S06]  /*03f0*/  BRA.U UP0, `(.L_x_22) ;  /* 0xfffffffd00a07547 */ /* 0x000fec000b83ffff */
[----:B------:R-:W-:Y:S01]  /*0400*/  SHF.R.U32.HI R0, RZ, 0x17, R2 ;  /* 0x00000017ff007819 */ /* 0x000fe20000011602 */
[----:B------:R-:W-:Y:S03]  /*0410*/  BSSY.RECONVERGENT B2, `(.L_x_23) ;  /* 0x0000028000027945 */ /* 0x000fe60003800200 */
[C---:B------:R-:W-:Y:S02]  /*0420*/  LOP3.LUT R3, R0.reuse, 0xe0, RZ, 0xc0, !PT ;  /* 0x000000e000037812 */ /* 0x040fe400078ec0ff */
[----:B------:R-:W-:Y:S02]  /*0430*/  LOP3.LUT P6, RZ, R0, 0x1f, RZ, 0xc0, !PT ;  /* 0x0000001f00ff7812 */ /* 0x000fe400078cc0ff */
[----:B------:R-:W-:-:S04]  /*0440*/  IADD3 R3, PT, PT, R3, -0x80, RZ ;  /* 0xffffff8003037810 */ /* 0x000fc80007ffe0ff */
[----:B------:R-:W-:-:S04]  /*0450*/  SHF.R.U32.HI R3, RZ, 0x5, R3 ;  /* 0x00000005ff037819 */ /* 0x000fc80000011603 */
[----:B------:R-:W-:-:S04]  /*0460*/  LEA R6, -R3, RZ, 0x2 ;  /* 0x000000ff03067211 */ /* 0x000fc800078e11ff */
[C---:B------:R-:W-:Y:S02]  /*0470*/  ISETP.EQ.AND P3, PT, R6.reuse, -0x18, PT ;  /* 0xffffffe80600780c */ /* 0x040fe40003f62270 */
[C---:B------:R-:W-:Y:S02]  /*0480*/  ISETP.EQ.AND P4, PT, R6.reuse, -0x14, PT ;  /* 0xffffffec0600780c */ /* 0x040fe40003f82270 */
[C---:B------:R-:W-:Y:S02]  /*0490*/  ISETP.EQ.AND P2, PT, R6.reuse, -0x10, PT ;  /* 0xfffffff00600780c */ /* 0x040fe40003f42270 */
[C---:B------:R-:W-:Y:S02]  /*04a0*/  ISETP.EQ.AND P1, PT, R6.reuse, -0xc, PT ;  /* 0xfffffff40600780c */ /* 0x040fe40003f22270 */
[C---:B------:R-:W-:Y:S02]  /*04b0*/  ISETP.EQ.AND P0, PT, R6.reuse, -0x8, PT ;  /* 0xfffffff80600780c */ /* 0x040fe40003f02270 */
[----:B------:R-:W-:-:S03]  /*04c0*/  ISETP.EQ.AND P5, PT, R6, RZ, PT ;  /* 0x000000ff0600720c */ /* 0x000fc60003fa2270 */
[-C--:B------:R-:W-:Y:S02]  /*04d0*/  @P3 MOV R3, R11.reuse ;  /* 0x0000000b00033202 */ /* 0x080fe40000000f00 */
[C---:B------:R-:W-:Y:S02]  /*04e0*/  ISETP.EQ.AND P3, PT, R6.reuse, -0x4, PT ;  /* 0xfffffffc0600780c */ /* 0x040fe40003f62270 */
[----:B------:R-:W-:Y:S02]  /*04f0*/  @P4 MOV R4, R11 ;  /* 0x0000000b00044202 */ /* 0x000fe40000000f00 */
[-C--:B------:R-:W-:Y:S02]  /*0500*/  @P4 MOV R3, R29.reuse ;  /* 0x0000001d00034202 */ /* 0x080fe40000000f00 */
[----:B------:R-:W-:Y:S02]  /*0510*/  ISETP.EQ.AND P4, PT, R6, 0x4, PT ;  /* 0x000000040600780c */ /* 0x000fe40003f82270 */
[----:B------:R-:W-:-:S02]  /*0520*/  @P2 MOV R4, R29 ;  /* 0x0000001d00042202 */ /* 0x000fc40000000f00 */
[-C--:B------:R-:W-:Y:S02]  /*0530*/  @P2 MOV R3, R31.reuse ;  /* 0x0000001f00032202 */ /* 0x080fe40000000f00 */
[----:B------:R-:W-:Y:S02]  /*0540*/  @P1 MOV R4, R31 ;  /* 0x0000001f00041202 */ /* 0x000fe40000000f00 */
[-C--:B------:R-:W-:Y:S02]  /*0550*/  @P1 MOV R3, R33.reuse ;  /* 0x0000002100031202 */ /* 0x080fe40000000f00 */
[----:B------:R-:W-:Y:S02]  /*0560*/  @P0 MOV R4, R33 ;  /* 0x0000002100040202 */ /* 0x000fe40000000f00 */
[-C--:B------:R-:W-:Y:S02]  /*0570*/  @P0 MOV R3, R34.reuse ;  /* 0x0000002200030202 */ /* 0x080fe40000000f00 */
[----:B------:R-:W-:-:S02]  /*0580*/  @P3 MOV R4, R34 ;  /* 0x0000002200043202 */ /* 0x000fc40000000f00 */
[-C--:B------:R-:W-:Y:S02]  /*0590*/  @P3 MOV R3, R35.reuse ;  /* 0x0000002300033202 */ /* 0x080fe40000000f00 */
[----:B------:R-:W-:Y:S02]  /*05a0*/  @P5 MOV R4, R35 ;  /* 0x0000002300045202 */ /* 0x000fe40000000f00 */
[-C--:B------:R-:W-:Y:S02]  /*05b0*/  @P5 MOV R3, R9.reuse ;  /* 0x0000000900035202 */ /* 0x080fe40000000f00 */
[----:B------:R-:W-:Y:S01]  /*05c0*/  @P4 MOV R4, R9 ;  /* 0x0000000900044202 */ /* 0x000fe20000000f00 */
[----:B------:R-:W-:Y:S06]  /*05d0*/  @!P6 BRA `(.L_x_24) ;  /* 0x00000000002ce947 */ /* 0x000fec0003800000 */
[----:B------:R-:W-:Y:S02]  /*05e0*/  @P2 MOV R5, R11 ;  /* 0x0000000b00052202 */ /* 0x000fe40000000f00 */
[----:B------:R-:W-:Y:S02]  /*05f0*/  @P1 MOV R5, R29 ;  /* 0x0000001d00051202 */ /* 0x000fe40000000f00 */
[----:B------:R-:W-:Y:S02]  /*0600*/  @P0 MOV R5, R31 ;  /* 0x0000001f00050202 */ /* 0x000fe40000000f00 */
[----:B------:R-:W-:Y:S02]  /*0610*/  ISETP.EQ.AND P0, PT, R6, 0x8, PT ;  /* 0x000000080600780c */ /* 0x000fe40003f02270 */
[----:B------:R-:W-:Y:S02]  /*0620*/  @P3 MOV R5, R33 ;  /* 0x0000002100053202 */ /* 0x000fe40000000f00 */
[----:B------:R-:W-:-:S02]  /*0630*/  @P5 MOV R5, R34 ;  /* 0x0000002200055202 */ /* 0x000fc40000000f00 */
[----:B------:R-:W-:Y:S02]  /*0640*/  @P4 MOV R5, R35 ;  /* 0x0000002300054202 */ /* 0x000fe40000000f00 */
[----:B------:R-:W-:-:S04]  /*0650*/  LOP3.LUT R0, R0, 0x1f, RZ, 0xc0, !PT ;  /* 0x0000001f00007812 */ /* 0x000fc800078ec0ff */
[----:B------:R-:W-:Y:S02]  /*0660*/  SHF.L.W.U32.HI R3, R4, R0, R3 ;  /* 0x0000000004037219 */ /* 0x000fe40000010e03 */
[----:B------:R-:W-:-:S04]  /*0670*/  @P0 MOV R5, R9 ;  /* 0x0000000900050202 */ /* 0x000fc80000000f00 */
[----:B------:R-:W-:-:S07]  /*0680*/  SHF.L.W.U32.HI R4, R5, R0, R4 ;  /* 0x0000000005047219 */ /* 0x000fce0000010e04 */
.L_x_24:
[----:B------:R-:W-:Y:S05]  /*0690*/  BSYNC.RECONVERGENT B2 ;  /* 0x0000000000027941 */ /* 0x000fea0003800200 */
.L_x_23:
[C---:B------:R-:W-:Y:S01]  /*06a0*/  SHF.L.W.U32.HI R9, R4.reuse, 0x2, R3 ;  /* 0x0000000204097819 */ /* 0x040fe20000010e03 */
[----:B------:R-:W-:Y:S01]  /*06b0*/  UMOV UR4, 0x54442d19 ;  /* 0x54442d1900047882 */ /* 0x000fe20000000000 */
[----:B------:R-:W-:Y:S01]  /*06c0*/  SHF.L.U32 R4, R4, 0x2, RZ ;  /* 0x0000000204047819 */ /* 0x000fe200000006ff */
[----:B------:R-:W-:Y:S01]  /*06d0*/  UMOV UR5, 0x3bf921fb ;  /* 0x3bf921fb00057882 */ /* 0x000fe20000000000 */
[----:B------:R-:W-:Y:S02]  /*06e0*/  SHF.R.S32.HI R0, RZ, 0x1f, R9 ;  /* 0x0000001fff007819 */ /* 0x000fe40000011409 */
[----:B------:R-:W-:Y:S02]  /*06f0*/  ISETP.GE.AND P0, PT, R2, RZ, PT ;  /* 0x000000ff0200720c */ /* 0x000fe40003f06270 */
[C---:B------:R-:W-:Y:S02]  /*0700*/  LOP3.LUT R6, R0.reuse, R4, RZ, 0x3c, !PT ;  /* 0x0000000400067212 */ /* 0x040fe400078e3cff */
[----:B------:R-:W-:-:S02]  /*0710*/  LOP3.LUT R7, R0, R9, RZ, 0x3c, !PT ;  /* 0x0000000900077212 */ /* 0x000fc400078e3cff */
[----:B------:R-:W-:Y:S02]  /*0720*/  SHF.R.U32.HI R0, RZ, 0x1e, R3 ;  /* 0x0000001eff007819 */ /* 0x000fe40000011603 */
[----:B------:R-:W0:Y:S01]  /*0730*/  I2F.F64.S64 R4, R6 ;  /* 0x0000000600047312 */ /* 0x000e220000301c00 */
[C---:B------:R-:W-:Y:S02]  /*0740*/  LOP3.LUT R3, R9.reuse, R2, RZ, 0x3c, !PT ;  /* 0x0000000209037212 */ /* 0x040fe400078e3cff */
[----:B------:R-:W-:Y:S02]  /*0750*/  LEA.HI R0, R9, R0, RZ, 0x1 ;  /* 0x0000000009007211 */ /* 0x000fe400078f08ff */
[----:B------:R-:W-:Y:S02]  /*0760*/  ISETP.GE.AND P1, PT, R3, RZ, PT ;  /* 0x000000ff0300720c */ /* 0x000fe40003f26270 */
[----:B------:R-:W-:-:S04]  /*0770*/  IADD3 R3, PT, PT, -R0, RZ, RZ ;  /* 0x000000ff00037210 */ /* 0x000fc80007ffe1ff */
[----:B------:R-:W-:Y:S01]  /*0780*/  @!P0 MOV R0, R3 ;  /* 0x0000000300008202 */ /* 0x000fe20000000f00 */
[----:B0-----:R-:W-:-:S10]  /*0790*/  DMUL R4, R4, UR4 ;  /* 0x0000000404047c28 */ /* 0x001fd40008000000 */
[----:B------:R-:W0:Y:S02]  /*07a0*/  F2F.F32.F64 R4, R4 ;  /* 0x0000000400047310 */ /* 0x000e240000301000 */
[----:B0-----:R-:W-:-:S07]  /*07b0*/  FSEL R3, -R4, R4, !P1 ;  /* 0x0000000404037208 */ /* 0x001fce0004800100 */
.L_x_21:
[----:B------:R-:W-:Y:S05]  /*07c0*/  BSYNC.RECONVERGENT B1 ;  /* 0x0000000000017941 */ /* 0x000fea0003800200 */
.L_x_20:
[----:B------:R-:W-:Y:S02]  /*07d0*/  HFMA2 R8, -RZ, RZ, 0.487060546875, -0.0625 ;  /* 0x37cbac00ff087431 */ /* 0x000fe400000001ff */
[----:B------:R-:W-:Y:S01]  /*07e0*/  FMUL R5, R3, R3 ;  /* 0x0000000303057220 */ /* 0x000fe20000400000 */
[----:B------:R-:W-:Y:S01]  /*07f0*/  HFMA2 R16, -RZ, RZ, 1.541015625, -0.052001953125 ;  /* 0x3e2aaaa8ff107431 */ /* 0x000fe200000001ff */
[----:B------:R-:W-:Y:S01]  /*0800*/  LOP3.LUT R6, R0, 0x1, RZ, 0xc0, !PT ;  /* 0x0000000100067812 */ /* 0x000fe200078ec0ff */
[----:B------:R-:W-:Y:S01]  /*0810*/  BSSY.RECONVERGENT B1, `(.L_x_25) ;  /* 0x000006c000017945 */ /* 0x000fe20003800200 */
[----:B------:R-:W-:Y:S02]  /*0820*/  MOV R9, 0x3c0885e4 ;  /* 0x3c0885e400097802 */ /* 0x000fe40000000f00 */
[----:B------:R-:W-:Y:S02]  /*0830*/  ISETP.NE.U32.AND P0, PT, R6, 0x1, PT ;  /* 0x000000010600780c */ /* 0x000fe40003f05070 */
[----:B------:R-:W-:Y:S01]  /*0840*/  IADD3 R0, PT, PT, R0, 0x1, RZ ;  /* 0x0000000100007810 */ /* 0x000fe20007ffe0ff */
[----:B------:R-:W-:Y:S01]  /*0850*/  FFMA R4, R5, R8, -0.0013887860113754868507 ;  /* 0xbab607ed05047423 */ /* 0x000fe20000000008 */
[----:B------:R-:W-:-:S02]  /*0860*/  FSEL R6, R9, 0.041666727513074874878, !P0 ;  /* 0x3d2aaabb09067808 */ /* 0x000fc40004000000 */
[----:B------:R-:W-:Y:S02]  /*0870*/  LOP3.LUT P1, RZ, R0, 0x2, RZ, 0xc0, !PT ;  /* 0x0000000200ff7812 */ /* 0x000fe4000782c0ff */
[----:B------:R-:W-:Y:S02]  /*0880*/  FSEL R4, R4, -0.00019574658654164522886, P0 ;  /* 0xb94d415304047808 */ /* 0x000fe40000000000 */
[----:B------:R-:W-:Y:S02]  /*0890*/  FSEL R0, R3, 1, !P0 ;  /* 0x3f80000003007808 */ /* 0x000fe40004000000 */
[----:B------:R-:W-:Y:S01]  /*08a0*/  FSEL R7, -R16, -0.4999999701976776123, !P0 ;  /* 0xbeffffff10077808 */ /* 0x000fe20004000100 */
[C---:B------:R-:W-:Y:S01]  /*08b0*/  FFMA R4, R5.reuse, R4, R6 ;  /* 0x0000000405047223 */ /* 0x040fe20000000006 */
[----:B------:R-:W-:Y:S01]  /*08c0*/  FSETP.GE.AND P0, PT, |R2|, 105615, PT ;  /* 0x47ce47800200780b */ /* 0x000fe20003f06200 */
[C---:B------:R-:W-:Y:S02]  /*08d0*/  FFMA R3, R5.reuse, R0, RZ ;  /* 0x0000000005037223 */ /* 0x040fe400000000ff */
[----:B------:R-:W-:-:S04]  /*08e0*/  FFMA R4, R5, R4, R7 ;  /* 0x0000000405047223 */ /* 0x000fc80000000007 */
[----:B------:R-:W-:-:S04]  /*08f0*/  FFMA R5, R3, R4, R0 ;  /* 0x0000000403057223 */ /* 0x000fc80000000000 */
[----:B------:R-:W-:Y:S02]  /*0900*/  @P1 FADD R5, RZ, -R5 ;  /* 0x80000005ff051221 */ /* 0x000fe40000000000 */
[----:B------:R-:W-:Y:S05]  /*0910*/  @!P0 BRA `(.L_x_26) ;  /* 0x00000004006c8947 */ /* 0x000fea0003800000 */
[----:B------:R-:W-:-:S13]  /*0920*/  FSETP.NEU.AND P0, PT, |R2|, +INF , PT ;  /* 0x7f8000000200780b */ /* 0x000fda0003f0d200 */
[----:B------:R-:W-:Y:S01]  /*0930*/  @!P0 FMUL R17, RZ, R2 ;  /* 0x00000002ff118220 */ /* 0x000fe20000400000 */
[----:B------:R-:W-:Y:S01]  /*0940*/  @!P0 MOV R18, RZ ;  /* 0x000000ff00128202 */ /* 0x000fe20000000f00 */
[----:B------:R-:W-:Y:S06]  /*0950*/  @!P0 BRA `(.L_x_26) ;  /* 0x00000004005c8947 */ /* 0x000fec0003800000 */
[----:B------:R-:W0:Y:S01]  /*0960*/  LDC.64 R6, c[0x4][RZ] ;  /* 0x01000000ff067b82 */ /* 0x000e220000000a00 */
[----:B------:R-:W-:Y:S01]  /*0970*/  SHF.L.U32 R0, R2, 0x8, RZ ;  /* 0x0000000802007819 */ /* 0x000fe200000006ff */
[----:B------:R-:W-:Y:S01]  /*0980*/  HFMA2 R3, -RZ, RZ, 0, 0 ;  /* 0x00000000ff037431 */ /* 0x000fe200000001ff */
[----:B------:R-:W-:Y:S01]  /*0990*/  MOV R17, RZ ;  /* 0x000000ff00117202 */ /* 0x000fe20000000f00 */
[----:B------:R-:W-:Y:S01]  /*09a0*/  UMOV UR4, URZ ;  /* 0x000000ff00047c82 */ /* 0x000fe20008000000 */
[----:B------:R-:W-:-:S07]  /*09b0*/  LOP3.LUT R21, R0, 0x80000000, RZ, 0xfc, !PT ;  /* 0x8000000000157812 */ /* 0x000fce00078efcff */
.L_x_27:
[----:B0-----:R-:W-:-:S06]  /*09c0*/  IMAD.WIDE.U32 R14, R3, 0x4, R6 ;  /* 0x00000004030e7825 */ /* 0x001fcc00078e0006 */
[----:B------:R-:W2:Y:S01]  /*09d0*/  LDG.E.CONSTANT R14, desc[UR8][R14.64] ;  /* 0x000000080e0e7981 */ /* 0x000ea2000c1e9900 */
[C---:B------:R-:W-:Y:S02]  /*09e0*/  SHF.L.U32 R0, R3.reuse, 0x2, RZ ;  /* 0x0000000203007819 */ /* 0x040fe400000006ff */
[----:B------:R-:W-:Y:S02]  /*09f0*/  IADD3 R3, PT, PT, R3, 0x1, RZ ;  /* 0x0000000103037810 */ /* 0x000fe40007ffe0ff */
[C---:B------:R-:W-:Y:S02]  /*0a00*/  ISETP.EQ.AND P0, PT, R0.reuse, RZ, PT ;  /* 0x000000ff0000720c */ /* 0x040fe40003f02270 */
[C---:B------:R-:W-:Y:S02]  /*0a10*/  ISETP.EQ.AND P5, PT, R0.reuse, 0x4, PT ;  /* 0x000000040000780c */ /* 0x040fe40003fa2270 */
[C---:B------:R-:W-:Y:S02]  /*0a20*/  ISETP.EQ.AND P4, PT, R0.reuse, 0x8, PT ;  /* 0x000000080000780c */ /* 0x040fe40003f82270 */
[----:B------:R-:W-:-:S02]  /*0a30*/  ISETP.EQ.AND P3, PT, R0, 0xc, PT ;  /* 0x0000000c0000780c */ /* 0x000fc40003f62270 */
[C---:B------:R-:W-:Y:S02]  /*0a40*/  ISETP.EQ.AND P2, PT, R0.reuse, 0x10, PT ;  /* 0x000000100000780c */ /* 0x040fe40003f42270 */
[----:B------:R-:W-:Y:S01]  /*0a50*/  ISETP.EQ.AND P1, PT, R0, 0x14, PT ;  /* 0x000000140000780c */ /* 0x000fe20003f22270 */
[----:B--2---:R-:W-:-:S03]  /*0a60*/  IMAD.WIDE.U32 R18, R14, R21, RZ ;  /* 0x000000150e127225 */ /* 0x004fc600078e00ff */
[----:B------:R-:W-:-:S04]  /*0a70*/  IADD3 R0, P6, PT, R18, R17, RZ ;  /* 0x0000001112007210 */ /* 0x000fc80007fde0ff */
[----:B------:R-:W-:Y:S02]  /*0a80*/  IADD3.X R17, PT, PT, R19, UR4, RZ, P6, !PT ;  /* 0x0000000413117c10 */ /* 0x000fe4000b7fe4ff */
[----:B------:R-:W-:Y:S02]  /*0a90*/  ISETP.NE.AND P6, PT, R3, 0x6, PT ;  /* 0x000000060300780c */ /* 0x000fe40003fc5270 */
[-C--:B------:R-:W-:Y:S02]  /*0aa0*/  @P0 MOV R11, R0.reuse ;  /* 0x00000000000b0202 */ /* 0x080fe40000000f00 */
[-C--:B------:R-:W-:Y:S02]  /*0ab0*/  @P5 MOV R29, R0.reuse ;  /* 0x00000000001d5202 */ /* 0x080fe40000000f00 */
[-C--:B------:R-:W-:Y:S02]  /*0ac0*/  @P4 MOV R31, R0.reuse ;  /* 0x00000000001f4202 */ /* 0x080fe40000000f00 */
[----:B------:R-:W-:-:S02]  /*0ad0*/  @P3 MOV R33, R0 ;  /* 0x0000000000213202 */ /* 0x000fc40000000f00 */
[-C--:B------:R-:W-:Y:S02]  /*0ae0*/  @P2 MOV R34, R0.reuse ;  /* 0x0000000000222202 */ /* 0x080fe40000000f00 */
[----:B------:R-:W-:Y:S01]  /*0af0*/  @P1 MOV R35, R0 ;  /* 0x0000000000231202 */ /* 0x000fe20000000f00 */
[----:B------:R-:W-:Y:S06]  /*0b00*/  @P6 BRA `(.L_x_27) ;  /* 0xfffffffc00ac6947 */ /* 0x000fec000383ffff */
        /* <DEDUP_REMOVED lines=12> */
[----:B------:R-:W-:-:S03]  /*0bd0*/  ISETP.EQ.AND P5, PT, R7, 0x4, PT ;  /* 0x000000040700780c */ /* 0x000fc60003fa2270 */
[-C--:B------:R-:W-:Y:S02]  /*0be0*/  @P3 MOV R0, R11.reuse ;  /* 0x0000000b00003202 */ /* 0x080fe40000000f00 */
[----:B------:R-:W-:Y:S02]  /*0bf0*/  @P4 MOV R3, R11 ;  /* 0x0000000b00034202 */ /* 0x000fe40000000f00 */
[C---:B------:R-:W-:Y:S02]  /*0c00*/  ISETP.EQ.AND P3, PT, R7.reuse, -0x4, PT ;  /* 0xfffffffc0700780c */ /* 0x040fe40003f62270 */
[-C--:B------:R-:W-:Y:S02]  /*0c10*/  @P4 MOV R0, R29.reuse ;  /* 0x0000001d00004202 */ /* 0x080fe40000000f00 */
[----:B------:R-:W-:Y:S02]  /*0c20*/  ISETP.EQ.AND P4, PT, R7, RZ, PT ;  /* 0x000000ff0700720c */ /* 0x000fe40003f82270 */
        /* <DEDUP_REMOVED lines=23> */
.L_x_29:
[----:B------:R-:W-:Y:S05]  /*0da0*/  BSYNC.RECONVERGENT B2 ;  /* 0x0000000000027941 */ /* 0x000fea0003800200 */
.L_x_28:
        /* <DEDUP_REMOVED lines=18> */
.L_x_26:
[----:B------:R-:W-:Y:S05]  /*0ed0*/  BSYNC.RECONVERGENT B1 ;  /* 0x0000000000017941 */ /* 0x000fea0003800200 */
.L_x_25:
[----:B------:R-:W0:Y:S01]  /*0ee0*/  LDC.64 R24, c[0x0][0x388] ;  /* 0x0000e200ff187b82 */ /* 0x000e220000000a00 */
[----:B------:R-:W-:-:S05]  /*0ef0*/  IMAD R0, R10, UR6, R13 ;  /* 0x000000060a007c24 */ /* 0x000fca000f8e020d */
[----:B------:R-:W-:Y:S02]  /*0f00*/  LEA R3, R0, R0, 0x1 ;  /* 0x0000000000037211 */ /* 0x000fe400078e08ff */
[----:B------:R-:W1:Y:S03]  /*0f10*/  LDC.64 R26, c[0x0][0x390] ;  /* 0x0000e400ff1a7b82 */ /* 0x000e660000000a00 */
[----:B0-----:R-:W-:-:S05]  /*0f20*/  IMAD.WIDE R24, R3, 0x4, R24 ;  /* 0x0000000403187825 */ /* 0x001fca00078e0218 */
[----:B------:R-:W2:Y:S01]  /*0f30*/  LDG.E.CONSTANT R20, desc[UR8][R24.64] ;  /* 0x0000000818147981 */ /* 0x000ea2000c1e9900 */
[----:B-1----:R-:W-:-:S03]  /*0f40*/  IMAD.WIDE R26, R3, 0x4, R26 ;  /* 0x00000004031a7825 */ /* 0x002fc600078e021a */
[----:B------:R-:W3:Y:S01]  /*0f50*/  LDG.E.CONSTANT R19, desc[UR8][R24.64+0x4] ;  /* 0x0000040818137981 */ /* 0x000ee2000c1e9900 */
[----:B------:R-:W0:Y:S03]  /*0f60*/  LDC.64 R2, c[0x0][0x3a8] ;  /* 0x0000ea00ff027b82 */ /* 0x000e260000000a00 */
[----:B------:R-:W4:Y:S04]  /*0f70*/  LDG.E.CONSTANT R7, desc[UR8][R26.64] ;  /* 0x000000081a077981 */ /* 0x000f28000c1e9900 */
[----:B------:R-:W4:Y:S04]  /*0f80*/  LDG.E.CONSTANT R6, desc[UR8][R26.64+0x4] ;  /* 0x000004081a067981 */ /* 0x000f28000c1e9900 */
[----:B------:R-:W4:Y:S04]  /*0f90*/  LDG.E.CONSTANT R21, desc[UR8][R24.64+0x8] ;  /* 0x0000080818157981 */ /* 0x000f28000c1e9900 */
[----:B------:R-:W4:Y:S01]  /*0fa0*/  LDG.E.CONSTANT R14, desc[UR8][R26.64+0x8] ;  /* 0x000008081a0e7981 */ /* 0x000f22000c1e9900 */
[----:B------:R-:W-:-:S05]  /*0fb0*/  SHF.L.U32 R15, R0, 0x4, RZ ;  /* 0x00000004000f7819 */ /* 0x000fca00000006ff */
[----:B0-----:R-:W-:-:S05]  /*0fc0*/  IMAD.WIDE R2, R15, 0x4, R2 ;  /* 0x000000040f027825 */ /* 0x001fca00078e0202 */
[----:B------:R-:W4:Y:S04]  /*0fd0*/  LDG.E.CONSTANT R22, desc[UR8][R2.64+0x4] ;  /* 0x0000040802167981 */ /* 0x000f28000c1e9900 */
[----:B------:R-:W4:Y:S04]  /*0fe0*/  LDG.E.CONSTANT R4, desc[UR8][R2.64] ;  /* 0x0000000802047981 */ /* 0x000f28000c1e9900 */
[----:B------:R-:W4:Y:S04]  /*0ff0*/  LDG.E.CONSTANT R38, desc[UR8][R2.64+0x8] ;  /* 0x0000080802267981 */ /* 0x000f28000c1e9900 */
[----:B------:R-:W4:Y:S04]  /*1000*/  LDG.E.CONSTANT R15, desc[UR8][R2.64+0xc] ;  /* 0x00000c08020f7981 */ /* 0x000f28000c1e9900 */
[----:B------:R-:W4:Y:S01]  /*1010*/  LDG.E.CONSTANT R30, desc[UR8][R2.64+0x10] ;  /* 0x00001008021e7981 */ /* 0x000f22000c1e9900 */
[----:B------:R-:W-:Y:S01]  /*1020*/  FMUL R23, R17, R17 ;  /* 0x0000001111177220 */ /* 0x000fe20000400000 */
[----:B------:R-:W-:-:S03]  /*1030*/  LOP3.LUT R0, R18, 0x1, RZ, 0xc0, !PT ;  /* 0x0000000112007812 */ /* 0x000fc600078ec0ff */
[----:B------:R-:W-:Y:S01]  /*1040*/  FFMA R8, R23, R8, -0.0013887860113754868507 ;  /* 0xbab607ed17087423 */ /* 0x000fe20000000008 */
[----:B------:R-:W-:-:S04]  /*1050*/  ISETP.NE.U32.AND P0, PT, R0, 0x1, PT ;  /* 0x000000010000780c */ /* 0x000fc80003f05070 */
[----:B------:R-:W-:Y:S02]  /*1060*/  FSEL R0, R9, 0.041666727513074874878, P0 ;  /* 0x3d2aaabb09007808 */ /* 0x000fe40000000000 */
[----:B------:R-:W-:Y:S02]  /*1070*/  FSEL R8, R8, -0.00019574658654164522886, !P0 ;  /* 0xb94d415308087808 */ /* 0x000fe40004000000 */
[----:B------:R-:W-:Y:S02]  /*1080*/  FSEL R9, -R16, -0.4999999701976776123, P0 ;  /* 0xbeffffff10097808 */ /* 0x000fe40000000100 */
[----:B------:R-:W-:Y:S01]  /*1090*/  LOP3.LUT P1, RZ, R18, 0x2, RZ, 0xc0, !PT ;  /* 0x0000000212ff7812 */ /* 0x000fe2000782c0ff */
[----:B------:R-:W-:Y:S01]  /*10a0*/  FFMA R8, R23, R8, R0 ;  /* 0x0000000817087223 */ /* 0x000fe20000000000 */
[----:B------:R-:W-:-:S03]  /*10b0*/  FSEL R0, R17, 1, P0 ;  /* 0x3f80000011007808 */ /* 0x000fc60000000000 */
[C---:B------:R-:W-:Y:S02]  /*10c0*/  FFMA R8, R23.reuse, R8, R9 ;  /* 0x0000000817087223 */ /* 0x040fe40000000009 */
[----:B------:R-:W-:-:S04]  /*10d0*/  FFMA R23, R23, R0, RZ ;  /* 0x0000000017177223 */ /* 0x000fc800000000ff */
[----:B------:R-:W-:-:S04]  /*10e0*/  FFMA R23, R23, R8, R0 ;  /* 0x0000000817177223 */ /* 0x000fc80000000000 */
[----:B------:R-:W-:Y:S01]  /*10f0*/  @P1 FADD R23, RZ, -R23 ;  /* 0x80000017ff171221 */ /* 0x000fe20000000000 */
[----:B------:R-:W-:Y:S01]  /*1100*/  FADD R16, -R5, 1 ;  /* 0x3f80000005107421 */ /* 0x000fe20000000100 */
[C---:B--2---:R-:W-:Y:S01]  /*1110*/  FADD R9, R20.reuse, R20 ;  /* 0x0000001414097221 */ /* 0x044fe20000000000 */
[C---:B---3--:R-:W-:Y:S01]  /*1120*/  FADD R8, R19.reuse, R19 ;  /* 0x0000001313087221 */ /* 0x048fe20000000000 */
[----:B----4-:R-:W-:Y:S01]  /*1130*/  FMUL R17, R19, R7 ;  /* 0x0000000713117220 */ /* 0x010fe20000400000 */
[----:B------:R-:W-:-:S03]  /*1140*/  FMUL R0, R20, R6 ;  /* 0x0000000614007220 */ /* 0x000fc60000400000 */
[----:B------:R-:W-:Y:S01]  /*1150*/  FFMA R9, R6, R9, -R17 ;  /* 0x0000000906097223 */ /* 0x000fe20000000811 */
[----:B------:R-:W-:Y:S01]  /*1160*/  FMUL R25, R23, R21 ;  /* 0x0000001517197220 */ /* 0x000fe20000400000 */
[--C-:B------:R-:W-:Y:S01]  /*1170*/  FFMA R32, R7, R8, -R0.reuse ;  /* 0x0000000807207223 */ /* 0x100fe20000000800 */
[----:B------:R-:W-:Y:S02]  /*1180*/  FADD R0, -R17, R0 ;  /* 0x0000000011007221 */ /* 0x000fe40000000100 */
[C-C-:B------:R-:W-:Y:S01]  /*1190*/  FFMA R9, R16.reuse, R9, -R25.reuse ;  /* 0x0000000910097223 */ /* 0x140fe20000000819 */
[----:B------:R-:W-:Y:S01]  /*11a0*/  FFMA R32, R16, R32, R25 ;  /* 0x0000002010207223 */ /* 0x000fe20000000019 */
[----:B------:R-:W-:Y:S01]  /*11b0*/  FMUL R25, R21, R6 ;  /* 0x0000000615197220 */ /* 0x000fe20000400000 */
[-C--:B------:R-:W-:Y:S01]  /*11c0*/  FMUL R17, R19, R14.reuse ;  /* 0x0000000e13117220 */ /* 0x080fe20000400000 */
[C---:B------:R-:W-:Y:S01]  /*11d0*/  FADD R39, R21.reuse, R21 ;  /* 0x0000001515277221 */ /* 0x040fe20000000000 */
[----:B------:R-:W-:Y:S01]  /*11e0*/  FMUL R26, R21, R7 ;  /* 0x00000007151a7220 */ /* 0x000fe20000400000 */
[----:B------:R-:W-:Y:S01]  /*11f0*/  FMUL R18, R20, R14 ;  /* 0x0000000e14127220 */ /* 0x000fe20000400000 */
[--C-:B------:R-:W-:Y:S01]  /*1200*/  FFMA R27, R14, R8, -R25.reuse ;  /* 0x000000080e1b7223 */ /* 0x100fe20000000819 */
[----:B------:R-:W-:Y:S01]  /*1210*/  FADD R40, R17, -R25 ;  /* 0x8000001911287221 */ /* 0x000fe20000000000 */
[----:B------:R-:W-:Y:S01]  /*1220*/  FMUL R25, R23, R20 ;  /* 0x0000001417197220 */ /* 0x000fe20000400000 */
[-C--:B------:R-:W-:Y:S01]  /*1230*/  FFMA R8, R6, R39.reuse, -R17 ;  /* 0x0000002706087223 */ /* 0x080fe20000000811 */
[--C-:B------:R-:W-:Y:S01]  /*1240*/  FADD R26, R26, -R18.reuse ;  /* 0x800000121a1a7221 */ /* 0x100fe20000000000 */
[----:B------:R-:W-:Y:S01]  /*1250*/  FFMA R39, R7, R39, -R18 ;  /* 0x0000002707277223 */ /* 0x000fe20000000812 */
[C-C-:B------:R-:W-:Y:S01]  /*1260*/  FFMA R28, R16.reuse, R27, -R25.reuse ;  /* 0x0000001b101c7223 */ /* 0x140fe20000000819 */
[----:B------:R-:W-:Y:S01]  /*1270*/  FFMA R18, R16, R8, R25 ;  /* 0x0000000810127223 */ /* 0x000fe20000000019 */
[----:B------:R-:W-:Y:S01]  /*1280*/  FADD R37, R20, R20 ;  /* 0x0000001414257221 */ /* 0x000fe20000000000 */
[----:B------:R-:W-:Y:S01]  /*1290*/  FMUL R41, R21, R7 ;  /* 0x0000000715297220 */ /* 0x000fe20000400000 */
[----:B------:R-:W-:Y:S01]  /*12a0*/  FMUL R25, R19, R6 ;  /* 0x0000000613197220 */ /* 0x000fe20000400000 */
[----:B------:R-:W-:Y:S01]  /*12b0*/  FMUL R42, R21, R14 ;  /* 0x0000000e152a7220 */ /* 0x000fe20000400000 */
[----:B------:R-:W-:Y:S01]  /*12c0*/  FMUL R24, R6, R6 ;  /* 0x0000000606187220 */ /* 0x000fe20000400000 */
[C---:B------:R-:W-:Y:S01]  /*12d0*/  FFMA R37, R14.reuse, R37, -R41 ;  /* 0x000000250e257223 */ /* 0x040fe20000000829 */
[-C--:B------:R-:W-:Y:S01]  /*12e0*/  FMUL R36, R14, R14.reuse ;  /* 0x0000000e0e247220 */ /* 0x080fe20000400000 */
[CC--:B------:R-:W-:Y:S01]  /*12f0*/  FFMA R17, R20.reuse, R7.reuse, R25 ;  /* 0x0000000714117223 */ /* 0x0c0fe20000000019 */
[-CC-:B------:R-:W-:Y:S01]  /*1300*/  FFMA R41, R20, R7.reuse, R42.reuse ;  /* 0x0000000714297223 */ /* 0x180fe2000000002a */
[----:B------:R-:W-:Y:S01]  /*1310*/  FADD R25, R25, R42 ;  /* 0x0000002a19197221 */ /* 0x000fe20000000000 */
[C---:B------:R-:W-:Y:S01]  /*1320*/  FFMA R8, R7.reuse, R7, R24 ;  /* 0x0000000707087223 */ /* 0x040fe20000000018 */
[--C-:B------:R-:W-:Y:S01]  /*1330*/  FADD R27, R24, R36.reuse ;  /* 0x00000024181b7221 */ /* 0x100fe20000000000 */
[----:B------:R-:W-:Y:S01]  /*1340*/  FMUL R42, R14, R17 ;  /* 0x000000110e2a7220 */ /* 0x000fe20000400000 */
[----:B------:R-:W-:Y:S01]  /*1350*/  FFMA R36, R7, R7, R36 ;  /* 0x0000000707247223 */ /* 0x000fe20000000024 */
[----:B------:R-:W-:Y:S01]  /*1360*/  FMUL R24, R6, R41 ;  /* 0x0000002906187220 */ /* 0x000fe20000400000 */
[C---:B------:R-:W-:Y:S01]  /*1370*/  FMUL R41, R21.reuse, R14 ;  /* 0x0000000e15297220 */ /* 0x040fe20000400000 */
[----:B------:R-:W-:Y:S01]  /*1380*/  FFMA R42, R21, R8, -R42 ;  /* 0x00000008152a7223 */ /* 0x000fe2000000082a */
[----:B------:R-:W-:Y:S01]  /*1390*/  FMUL R44, R7, R25 ;  /* 0x00000019072c7220 */ /* 0x000fe20000400000 */
[----:B------:R-:W-:Y:S01]  /*13a0*/  FFMA R21, R19, R36, -R24 ;  /* 0x0000002413157223 */ /* 0x000fe20000000818 */
[C---:B------:R-:W-:Y:S01]  /*13b0*/  FMUL R19, R23.reuse, R19 ;  /* 0x0000001317137220 */ /* 0x040fe20000400000 */
[C---:B------:R-:W-:Y:S01]  /*13c0*/  FFMA R24, R20.reuse, R7, R41 ;  /* 0x0000000714187223 */ /* 0x040fe20000000029 */
[----:B------:R-:W-:Y:S01]  /*13d0*/  FFMA R41, R20, R27, -R44 ;  /* 0x0000001b14297223 */ /* 0x000fe2000000082c */
[C---:B------:R-:W-:Y:S01]  /*13e0*/  FMUL R21, R23.reuse, R21 ;  /* 0x0000001517157220 */ /* 0x040fe20000400000 */
[C-C-:B------:R-:W-:Y:S01]  /*13f0*/  FFMA R20, R16.reuse, R39, -R19.reuse ;  /* 0x0000002710147223 */ /* 0x140fe20000000813 */
[----:B------:R-:W-:Y:S01]  /*1400*/  FFMA R44, R16, R37, R19 ;  /* 0x00000025102c7223 */ /* 0x000fe20000000013 */
[----:B------:R-:W-:Y:S01]  /*1410*/  FMUL R42, R23, R42 ;  /* 0x0000002a172a7220 */ /* 0x000fe20000400000 */
[----:B------:R-:W-:Y:S01]  /*1420*/  FMUL R19, R6, R22 ;  /* 0x0000001606137220 */ /* 0x000fe20000400000 */
[----:B------:R-:W-:Y:S01]  /*1430*/  FFMA R26, R5, R26, R21 ;  /* 0x0000001a051a7223 */ /* 0x000fe20000000015 */
[----:B------:R-:W-:Y:S01]  /*1440*/  FMUL R41, R23, R41 ;  /* 0x0000002917297220 */ /* 0x000fe20000400000 */
[----:B------:R-:W-:Y:S01]  /*1450*/  FFMA R0, R5, R0, R42 ;  /* 0x0000000005007223 */ /* 0x000fe2000000002a */
[----:B------:R-:W-:Y:S01]  /*1460*/  FMUL R21, R19, R16 ;  /* 0x0000001013157220 */ /* 0x000fe20000400000 */
[C---:B------:R-:W-:Y:S01]  /*1470*/  FADD R42, R4.reuse, R4 ;  /* 0x00000004042a7221 */ /* 0x040fe20000000000 */
[----:B------:R-:W-:Y:S01]  /*1480*/  FMUL R19, R5, R4 ;  /* 0x0000000405137220 */ /* 0x000fe20000400000 */
[----:B------:R-:W-:Y:S01]  /*1490*/  FMUL R27, R4, R27 ;  /* 0x0000001b041b7220 */ /* 0x000fe20000400000 */
[----:B------:R-:W-:Y:S01]  /*14a0*/  FMUL R39, R14, R38 ;  /* 0x000000260e277220 */ /* 0x000fe20000400000 */
[----:B------:R-:W-:Y:S01]  /*14b0*/  FFMA R21, R7, R42, R21 ;  /* 0x0000002a07157223 */ /* 0x000fe20000000015 */
[----:B------:R-:W-:Y:S01]  /*14c0*/  FFMA R19, R5, R4, R19 ;  /* 0x0000000405137223 */ /* 0x000fe20000000013 */
[----:B------:R-:W-:Y:S01]  /*14d0*/  FMUL R4, R7, R6 ;  /* 0x0000000607047220 */ /* 0x000fe20000400000 */
[C---:B------:R-:W-:Y:S01]  /*14e0*/  FMUL R42, R5.reuse, R14 ;  /* 0x0000000e052a7220 */ /* 0x040fe20000400000 */
[----:B------:R-:W-:Y:S01]  /*14f0*/  FFMA R40, R5, R40, R41 ;  /* 0x0000002805287223 */ /* 0x000fe20000000029 */
[----:B------:R-:W-:Y:S01]  /*1500*/  FFMA R39, R16, R39, R21 ;  /* 0x0000002710277223 */ /* 0x000fe20000000015 */
[C---:B------:R-:W-:Y:S01]  /*1510*/  FMUL R27, R23.reuse, R27 ;  /* 0x0000001b171b7220 */ /* 0x040fe20000400000 */
[----:B------:R-:W-:Y:S01]  /*1520*/  FFMA R41, R23, R4, -R42 ;  /* 0x0000000417297223 */ /* 0x000fe2000000082a */
[-C--:B------:R-:W-:Y:S01]  /*1530*/  FMUL R21, R7, R22.reuse ;  /* 0x0000001607157220 */ /* 0x080fe20000400000 */
[----:B------:R-:W-:Y:S01]  /*1540*/  FMUL R25, R15, R25 ;  /* 0x000000190f197220 */ /* 0x000fe20000400000 */
[----:B------:R-:W2:Y:S01]  /*1550*/  LDG.E.CONSTANT R37, desc[UR8][R2.64+0x18] ;  /* 0x0000180802257981 */ /* 0x000ea2000c1e9900 */
[----:B------:R-:W-:Y:S01]  /*1560*/  FFMA R41, R22, R41, -R27 ;  /* 0x0000002916297223 */ /* 0x000fe2000000081b */
[C---:B------:R-:W-:Y:S01]  /*1570*/  FMUL R21, R16.reuse, R21 ;  /* 0x0000001510157220 */ /* 0x040fe20000400000 */
[----:B------:R-:W-:Y:S01]  /*1580*/  FMUL R27, R23, R22 ;  /* 0x00000016171b7220 */ /* 0x000fe20000400000 */
[----:B------:R-:W-:Y:S01]  /*1590*/  FFMA R39, -R16, R25, R39 ;  /* 0x0000001910277223 */ /* 0x000fe20000000127 */
[C---:B------:R-:W-:Y:S01]  /*15a0*/  FMUL R22, R7.reuse, R38 ;  /* 0x0000002607167220 */ /* 0x040fe20000400000 */
[-C--:B------:R-:W-:Y:S01]  /*15b0*/  FFMA R21, R6, R19.reuse, R21 ;  /* 0x0000001306157223 */ /* 0x080fe20000000015 */
[----:B------:R-:W-:Y:S01]  /*15c0*/  FFMA R19, R14, R19, -R27 ;  /* 0x000000130e137223 */ /* 0x000fe2000000081b */
[----:B------:R-:W-:-:S03]  /*15d0*/  FMUL R25, R7, R14 ;  /* 0x0000000e07197220 */ /* 0x000fc60000400000 */
[----:B------:R-:W-:Y:S01]  /*15e0*/  FFMA R19, R16, R22, R19 ;  /* 0x0000001610137223 */ /* 0x000fe20000000013 */
[----:B------:R-:W-:-:S04]  /*15f0*/  FMUL R22, R23, R25 ;  /* 0x0000001917167220 */ /* 0x000fc80000400000 */
[----:B------:R-:W-:-:S04]  /*1600*/  FFMA R27, R5, R6, R22 ;  /* 0x00000006051b7223 */ /* 0x000fc80000000016 */
[----:B------:R-:W-:Y:S02]  /*1610*/  FFMA R41, R38, R27, R41 ;  /* 0x0000001b26297223 */ /* 0x000fe40000000029 */
[----:B------:R-:W3:Y:S01]  /*1620*/  LDG.E.CONSTANT R27, desc[UR8][R2.64+0x14] ;  /* 0x00001408021b7981 */ /* 0x000ee2000c1e9900 */
[----:B------:R-:W-:-:S03]  /*1630*/  FFMA R38, R23, R38, R21 ;  /* 0x0000002617267223 */ /* 0x000fc60000000015 */
[----:B------:R-:W4:Y:S01]  /*1640*/  LDG.E.CONSTANT R21, desc[UR8][R2.64+0x1c] ;  /* 0x00001c0802157981 */ /* 0x000f22000c1e9900 */
[C---:B------:R-:W-:Y:S01]  /*1650*/  FFMA R44, R15.reuse, R44, R19 ;  /* 0x0000002c0f2c7223 */ /* 0x040fe20000000013 */
[----:B------:R-:W-:Y:S02]  /*1660*/  FFMA R43, R15, R40, R41 ;  /* 0x000000280f2b7223 */ /* 0x000fe40000000029 */
[----:B------:R-:W4:Y:S01]  /*1670*/  LDG.E.CONSTANT R19, desc[UR8][R2.64+0x2c] ;  /* 0x00002c0802137981 */ /* 0x000f22000c1e9900 */
[----:B------:R-:W-:Y:S01]  /*1680*/  FFMA R41, R23, R4, R42 ;  /* 0x0000000417297223 */ /* 0x000fe2000000002a */
[----:B------:R-:W-:Y:S01]  /*1690*/  FFMA R9, R15, R9, R38 ;  /* 0x000000090f097223 */ /* 0x000fe20000000026 */
[-C--:B------:R-:W-:Y:S01]  /*16a0*/  FMUL R42, R6, R30.reuse ;  /* 0x0000001e062a7220 */ /* 0x080fe20000400000 */
[----:B------:R-:W4:Y:S01]  /*16b0*/  LDG.E.CONSTANT R38, desc[UR8][R2.64+0x20] ;  /* 0x0000200802267981 */ /* 0x000f22000c1e9900 */
[----:B------:R-:W-:Y:S01]  /*16c0*/  FFMA R40, R30, R41, R43 ;  /* 0x000000291e287223 */ /* 0x000fe2000000002b */
[----:B------:R-:W-:Y:S01]  /*16d0*/  FMUL R41, R7, R30 ;  /* 0x0000001e07297220 */ /* 0x000fe20000400000 */
[----:B------:R-:W-:-:S02]  /*16e0*/  FFMA R42, R16, R42, R39 ;  /* 0x0000002a102a7223 */ /* 0x000fc40000000027 */
[----:B------:R-:W4:Y:S01]  /*16f0*/  LDG.E.CONSTANT R39, desc[UR8][R2.64+0x28] ;  /* 0x0000280802277981 */ /* 0x000f22000c1e9900 */
[----:B------:R-:W-:-:S03]  /*1700*/  FFMA R41, R16, R41, R9 ;  /* 0x0000002910297223 */ /* 0x000fc60000000009 */
[----:B------:R0:W4:Y:S01]  /*1710*/  LDG.E.CONSTANT R9, desc[UR8][R2.64+0x24] ;  /* 0x0000240802097981 */ /* 0x000122000c1e9900 */
[C---:B------:R-:W-:Y:S01]  /*1720*/  FFMA R44, R23.reuse, R30, R44 ;  /* 0x0000001e172c7223 */ /* 0x040fe2000000002c */
[----:B------:R-:W-:Y:S01]  /*1730*/  FMUL R45, R23, R7 ;  /* 0x00000007172d7220 */ /* 0x000fe20000400000 */
[----:B0-----:R-:W-:Y:S01]  /*1740*/  FMUL R2, R6, R14 ;  /* 0x0000000e06027220 */ /* 0x001fe20000400000 */
[----:B------:R-:W0:Y:S01]  /*1750*/  LDCU UR4, c[0x0][0x360] ;  /* 0x00006c00ff0477ac */ /* 0x000e220008000800 */
[----:B--2---:R-:W-:Y:S01]  /*1760*/  FMUL R3, R14, R37 ;  /* 0x000000250e037220 */ /* 0x004fe20000400000 */
[C---:B---3--:R-:W-:Y:S01]  /*1770*/  FMUL R36, R27.reuse, R36 ;  /* 0x000000241b247220 */ /* 0x048fe20000400000 */
[----:B------:R-:W-:-:S04]  /*1780*/  FADD R27, R27, R27 ;  /* 0x0000001b1b1b7221 */ /* 0x000fc80000000000 */
[----:B------:R-:W-:-:S04]  /*1790*/  FMUL R30, R7, R27 ;  /* 0x0000001b071e7220 */ /* 0x000fc80000400000 */
[----:B------:R-:W-:Y:S01]  /*17a0*/  FFMA R42, R5, R30, R42 ;  /* 0x0000001e052a7223 */ /* 0x000fe2000000002a */
[-C--:B------:R-:W-:Y:S01]  /*17b0*/  FMUL R30, R14, R27.reuse ;  /* 0x0000001b0e1e7220 */ /* 0x080fe20000400000 */
[----:B------:R-:W-:Y:S02]  /*17c0*/  FFMA R43, R6, R27, R41 ;  /* 0x0000001b062b7223 */ /* 0x000fe40000000029 */
[----:B------:R-:W-:Y:S01]  /*17d0*/  FFMA R42, -R23, R37, R42 ;  /* 0x00000025172a7223 */ /* 0x000fe2000000012a */
[C---:B------:R-:W-:Y:S01]  /*17e0*/  FFMA R27, R5.reuse, R30, R44 ;  /* 0x0000001e051b7223 */ /* 0x040fe2000000002c */
[----:B------:R-:W-:Y:S01]  /*17f0*/  FMUL R30, R5, R7 ;  /* 0x00000007051e7220 */ /* 0x000fe20000400000 */
[----:B------:R-:W-:Y:S01]  /*1800*/  FFMA R36, -R23, R36, R40 ;  /* 0x0000002417247223 */ /* 0x000fe20000000128 */
[----:B----4-:R-:W-:Y:S02]  /*1810*/  FFMA R41, R21, R32, R42 ;  /* 0x0000002015297223 */ /* 0x010fe4000000002a */
[-C--:B------:R-:W-:Y:S01]  /*1820*/  FFMA R32, R23, R2.reuse, -R30 ;  /* 0x0000000217207223 */ /* 0x080fe2000000081e */
[C---:B------:R-:W-:Y:S01]  /*1830*/  FFMA R3, R16.reuse, R3, R43 ;  /* 0x0000000310037223 */ /* 0x040fe2000000002b */
[----:B------:R-:W-:-:S02]  /*1840*/  FFMA R40, -R16, R2, R45 ;  /* 0x0000000210287223 */ /* 0x000fc4000000012d */
[----:B------:R-:W-:Y:S01]  /*1850*/  FFMA R43, R37, R32, R36 ;  /* 0x00000020252b7223 */ /* 0x000fe20000000024 */
[C---:B------:R-:W-:Y:S01]  /*1860*/  FFMA R32, R23.reuse, R2, R30 ;  /* 0x0000000217207223 */ /* 0x040fe2000000001e */
[----:B------:R-:W-:Y:S01]  /*1870*/  FMUL R36, R23, R6 ;  /* 0x0000000617247220 */ /* 0x000fe20000400000 */
[----:B------:R-:W-:-:S03]  /*1880*/  FMUL R2, R7, -R14 ;  /* 0x8000000e07027220 */ /* 0x000fc60000400000 */
[C-C-:B------:R-:W-:Y:S01]  /*1890*/  FFMA R30, -R16.reuse, R25, R36.reuse ;  /* 0x00000019101e7223 */ /* 0x140fe20000000124 */
[----:B------:R-:W-:Y:S01]  /*18a0*/  FFMA R2, R16, R2, -R36 ;  /* 0x0000000210027223 */ /* 0x000fe20000000824 */
[----:B------:R-:W-:Y:S01]  /*18b0*/  FMUL R36, R14, R14 ;  /* 0x0000000e0e247220 */ /* 0x000fe20000400000 */
[----:B------:R-:W-:Y:S01]  /*18c0*/  FMUL R40, R21, R40 ;  /* 0x0000002815287220 */ /* 0x000fe20000400000 */
[----:B------:R-:W-:Y:S02]  /*18d0*/  FMUL R37, R6, R37 ;  /* 0x0000002506257220 */ /* 0x000fe40000400000 */
[----:B------:R-:W-:Y:S01]  /*18e0*/  FFMA R42, R7, R7, R36 ;  /* 0x00000007072a7223 */ /* 0x000fe20000000024 */
[----:B------:R-:W-:Y:S01]  /*18f0*/  FFMA R25, R15, R2, R40 ;  /* 0x000000020f197223 */ /* 0x000fe20000000028 */
[----:B------:R-:W-:Y:S01]  /*1900*/  FFMA R2, R16, R37, R27 ;  /* 0x0000002510027223 */ /* 0x000fe2000000001b */
[----:B------:R-:W-:Y:S01]  /*1910*/  FMUL R27, R23, R14 ;  /* 0x0000000e171b7220 */ /* 0x000fe20000400000 */
[----:B------:R-:W-:-:S03]  /*1920*/  FMUL R37, R21, R42 ;  /* 0x0000002a15257220 */ /* 0x000fc60000400000 */
[C---:B------:R-:W-:Y:S01]  /*1930*/  FFMA R4, -R16.reuse, R4, R27 ;  /* 0x0000000410047223 */ /* 0x040fe2000000011b */
[----:B------:R-:W-:-:S04]  /*1940*/  FMUL R44, R16, R37 ;  /* 0x00000025102c7220 */ /* 0x000fc80000400000 */
[----:B------:R-:W-:Y:S01]  /*1950*/  FFMA R44, R15, R4, R44 ;  /* 0x000000040f2c7223 */ /* 0x000fe2000000002c */
[----:B------:R-:W-:Y:S01]  /*1960*/  FMUL R4, R7, -R6 ;  /* 0x8000000607047220 */ /* 0x000fe20000400000 */
[----:B------:R-:W-:-:S03]  /*1970*/  FMUL R40, R6, -R14 ;  /* 0x8000000e06287220 */ /* 0x000fc60000400000 */
[----:B------:R-:W-:Y:S01]  /*1980*/  FFMA R42, R16, R4, -R27 ;  /* 0x00000004102a7223 */ /* 0x000fe2000000081b */
[----:B------:R-:W-:Y:S01]  /*1990*/  FMUL R4, R6, R6 ;  /* 0x0000000606047220 */ /* 0x000fe20000400000 */
[----:B------:R-:W-:-:S03]  /*19a0*/  FFMA R40, R16, R40, -R45 ;  /* 0x0000002810287223 */ /* 0x000fc6000000082d */
[----:B------:R-:W-:Y:S01]  /*19b0*/  FADD R36, R4, R36 ;  /* 0x0000002404247221 */ /* 0x000fe20000000000 */
[----:B------:R-:W-:Y:S01]  /*19c0*/  FFMA R27, R19, R40, R44 ;  /* 0x00000028131b7223 */ /* 0x000fe2000000002c */
[----:B------:R-:W-:Y:S02]  /*19d0*/  FMUL R37, R21, R42 ;  /* 0x0000002a15257220 */ /* 0x000fe40000400000 */
[----:B------:R-:W-:Y:S01]  /*19e0*/  FMUL R40, R15, R36 ;  /* 0x000000240f287220 */ /* 0x000fe20000400000 */
[----:B------:R-:W-:-:S03]  /*19f0*/  FMUL R36, R21, R24 ;  /* 0x0000001815247220 */ /* 0x000fc60000400000 */
[----:B------:R-:W-:Y:S01]  /*1a00*/  FFMA R24, R16, R40, R37 ;  /* 0x0000002810187223 */ /* 0x000fe20000000025 */
[C---:B------:R-:W-:Y:S01]  /*1a10*/  FFMA R37, R21.reuse, R28, R2 ;  /* 0x0000001c15257223 */ /* 0x040fe20000000002 */
[----:B------:R-:W-:Y:S01]  /*1a20*/  FMUL R2, R14, R38 ;  /* 0x000000260e027220 */ /* 0x000fe20000400000 */
[C---:B------:R-:W-:Y:S01]  /*1a30*/  FFMA R36, -R16.reuse, R36, R3 ;  /* 0x0000002410247223 */ /* 0x040fe20000000103 */
[----:B------:R-:W-:Y:S01]  /*1a40*/  FFMA R43, R21, R26, R43 ;  /* 0x0000001a152b7223 */ /* 0x000fe2000000002b */
[----:B------:R-:W-:Y:S01]  /*1a50*/  FFMA R3, -R5, R6, R22 ;  /* 0x0000000605037223 */ /* 0x000fe20000000116 */
[----:B------:R-:W-:Y:S01]  /*1a60*/  FFMA R26, R16, R2, R41 ;  /* 0x00000002101a7223 */ /* 0x000fe20000000029 */
[----:B------:R-:W-:Y:S01]  /*1a70*/  FMUL R22, R39, R8 ;  /* 0x0000000827167220 */ /* 0x000fe20000400000 */
[-C--:B------:R-:W-:Y:S01]  /*1a80*/  FFMA R41, -R23, R38.reuse, R36 ;  /* 0x0000002617297223 */ /* 0x080fe20000000124 */
[----:B------:R-:W-:Y:S01]  /*1a90*/  FADD R39, R39, R39 ;  /* 0x0000002727277221 */ /* 0x000fe20000000000 */
[----:B------:R-:W-:Y:S01]  /*1aa0*/  FMUL R2, R7, R38 ;  /* 0x0000002607027220 */ /* 0x000fe20000400000 */
[-C--:B------:R-:W-:Y:S01]  /*1ab0*/  FMUL R36, R14, R9.reuse ;  /* 0x000000090e247220 */ /* 0x080fe20000400000 */
[----:B------:R-:W-:Y:S01]  /*1ac0*/  FFMA R26, R23, R9, R26 ;  /* 0x00000009171a7223 */ /* 0x000fe2000000001a */
[CC--:B------:R-:W-:Y:S01]  /*1ad0*/  FMUL R28, R7.reuse, R39.reuse ;  /* 0x00000027071c7220 */ /* 0x0c0fe20000400000 */
[----:B------:R-:W-:Y:S01]  /*1ae0*/  FMUL R45, R6, R39 ;  /* 0x00000027062d7220 */ /* 0x000fe20000400000 */
[----:B------:R-:W-:Y:S01]  /*1af0*/  FFMA R36, R16, R36, R41 ;  /* 0x0000002410247223 */ /* 0x000fe20000000029 */
[----:B------:R-:W-:Y:S01]  /*1b00*/  FFMA R38, R38, R3, R43 ;  /* 0x0000000326267223 */ /* 0x000fe2000000002b */
[----:B------:R-:W-:Y:S01]  /*1b10*/  FFMA R37, R16, R2, R37 ;  /* 0x0000000210257223 */ /* 0x000fe20000000025 */
[C---:B------:R-:W-:Y:S01]  /*1b20*/  FMUL R40, R6.reuse, R21 ;  /* 0x0000001506287220 */ /* 0x040fe20000400000 */
[----:B------:R-:W1:Y:S01]  /*1b30*/  LDC.64 R2, c[0x0][0x3b0] ;  /* 0x0000ec00ff027b82 */ /* 0x000e620000000a00 */
[----:B------:R-:W-:Y:S01]  /*1b40*/  FFMA R8, R7, R7, R4 ;  /* 0x0000000707087223 */ /* 0x000fe20000000004 */
[C---:B------:R-:W-:Y:S01]  /*1b50*/  FFMA R41, R5.reuse, R28, R26 ;  /* 0x0000001c05297223 */ /* 0x040fe2000000001a */
[----:B------:R-:W-:Y:S01]  /*1b60*/  FFMA R26, R5, R45, R36 ;  /* 0x0000002d051a7223 */ /* 0x000fe20000000024 */
[----:B------:R-:W-:Y:S01]  /*1b70*/  FFMA R43, R7, R15, R40 ;  /* 0x0000000f072b7223 */ /* 0x000fe20000000028 */
[----:B------:R-:W-:-:S03]  /*1b80*/  FMUL R28, R6, R9 ;  /* 0x00000009061c7220 */ /* 0x000fc60000400000 */
[----:B------:R-:W2:Y:S01]  /*1b90*/  LDC.64 R4, c[0x0][0x3b8] ;  /* 0x0000ee00ff047b82 */ /* 0x000ea20000000a00 */
[----:B------:R-:W-:Y:S01]  /*1ba0*/  FFMA R32, R9, R32, R38 ;  /* 0x0000002009207223 */ /* 0x000fe20000000026 */
[----:B------:R-:W-:-:S06]  /*1bb0*/  FMUL R36, R19, R8 ;  /* 0x0000000813247220 */ /* 0x000fcc0000400000 */
[----:B------:R-:W3:Y:S01]  /*1bc0*/  LDC.64 R6, c[0x0][0x3c0] ;  /* 0x0000f000ff067b82 */ /* 0x000ee20000000a00 */
[----:B------:R-:W-:-:S07]  /*1bd0*/  FFMA R28, R16, R28, R37 ;  /* 0x0000001c101c7223 */ /* 0x000fce0000000025 */
[----:B------:R-:W4:Y:S01]  /*1be0*/  LDC.64 R8, c[0x0][0x3c8] ;  /* 0x0000f200ff087b82 */ /* 0x000f220000000a00 */
[----:B------:R-:W-:Y:S02]  /*1bf0*/  IMAD R37, R10, UR6, R13 ;  /* 0x000000060a257c24 */ /* 0x000fe4000f8e020d */
[C---:B------:R-:W-:Y:S01]  /*1c00*/  FFMA R43, R14.reuse, R19, R43 ;  /* 0x000000130e2b7223 */ /* 0x040fe2000000002b */
[----:B------:R-:W-:Y:S01]  /*1c10*/  FFMA R39, R14, R39, R28 ;  /* 0x000000270e277223 */ /* 0x000fe2000000001c */
[----:B0-----:R-:W-:Y:S02]  /*1c20*/  IADD3 R13, PT, PT, R13, UR4, RZ ;  /* 0x000000040d0d7c10 */ /* 0x001fe4000fffe0ff */
[----:B------:R-:W-:Y:S01]  /*1c30*/  LEA R14, R37, R37, 0x1 ;  /* 0x00000025250e7211 */ /* 0x000fe200078e08ff */
[C---:B------:R-:W-:Y:S01]  /*1c40*/  FMUL R17, R19.reuse, R17 ;  /* 0x0000001113117220 */ /* 0x040fe20000400000 */
[C---:B------:R-:W-:Y:S01]  /*1c50*/  FFMA R41, R19.reuse, R20, R41 ;  /* 0x0000001413297223 */ /* 0x040fe20000000029 */
[----:B------:R-:W-:Y:S01]  /*1c60*/  FFMA R45, R19, R30, R24 ;  /* 0x0000001e132d7223 */ /* 0x000fe20000000018 */
[----:B------:R-:W-:Y:S01]  /*1c70*/  FFMA R25, R16, R36, R25 ;  /* 0x0000002410197223 */ /* 0x000fe20000000019 */
[----:B------:R-:W-:Y:S01]  /*1c80*/  FFMA R22, -R23, R22, R32 ;  /* 0x0000001617167223 */ /* 0x000fe20000000120 */
[----:B------:R-:W-:Y:S01]  /*1c90*/  FFMA R18, R19, R18, R26 ;  /* 0x0000001213127223 */ /* 0x000fe2000000001a */
[----:B-1----:R-:W-:Y:S01]  /*1ca0*/  IMAD.WIDE R2, R14, 0x4, R2 ;  /* 0x000000040e027825 */ /* 0x002fe200078e0202 */
[----:B------:R-:W-:-:S03]  /*1cb0*/  ISETP.GE.AND P0, PT, R13, R10, PT ;  /* 0x0000000a0d00720c */ /* 0x000fc60003f06270 */
[----:B------:R-:W-:Y:S01]  /*1cc0*/  FFMA R16, -R16, R17, R39 ;  /* 0x0000001110107223 */ /* 0x000fe20000000127 */
[----:B-----5:R-:W-:Y:S01]  /*1cd0*/  FFMA R41, R12, R15, R41 ;  /* 0x0000000f0c297223 */ /* 0x020fe20000000029 */
[----:B--2---:R-:W-:-:S04]  /*1ce0*/  IMAD.WIDE R4, R14, 0x4, R4 ;  /* 0x000000040e047825 */ /* 0x004fc800078e0204 */
[----:B------:R-:W-:Y:S01]  /*1cf0*/  FFMA R15, R19, R0, R22 ;  /* 0x00000000130f7223 */ /* 0x000fe20000000016 */
[C---:B------:R-:W-:Y:S01]  /*1d00*/  FFMA R21, R12.reuse, R21, R18 ;  /* 0x000000150c157223 */ /* 0x040fe20000000012 */
[----:B------:R-:W-:Y:S01]  /*1d10*/  FFMA R19, R12, R19, R16 ;  /* 0x000000130c137223 */ /* 0x000fe20000000010 */
[----:B------:R1:W-:Y:S01]  /*1d20*/  REDG.E.ADD.F32.FTZ.RN.STRONG.GPU desc[UR8][R2.64], R45 ;  /* 0x0000002d020079a6 */ /* 0x0003e2000c12f308 */
[----:B---3--:R-:W-:-:S03]  /*1d30*/  IMAD.WIDE R6, R37, 0x4, R6 ;  /* 0x0000000425067825 */ /* 0x008fc600078e0206 */
[----:B------:R1:W-:Y:S01]  /*1d40*/  REDG.E.ADD.F32.FTZ.RN.STRONG.GPU desc[UR8][R2.64+0x4], R27 ;  /* 0x0000041b020079a6 */ /* 0x0003e2000c12f308 */
[----:B----4-:R-:W-:-:S03]  /*1d50*/  IMAD.WIDE R8, R37, 0x4, R8 ;  /* 0x0000000425087825 */ /* 0x010fc600078e0208 */
[----:B------:R1:W-:Y:S04]  /*1d60*/  REDG.E.ADD.F32.FTZ.RN.STRONG.GPU desc[UR8][R2.64+0x8], R25 ;  /* 0x00000819020079a6 */ /* 0x0003e8000c12f308 */
[----:B------:R1:W-:Y:S04]  /*1d70*/  REDG.E.ADD.F32.FTZ.RN.STRONG.GPU desc[UR8][R4.64], R41 ;  /* 0x00000029040079a6 */ /* 0x0003e8000c12f308 */
[----:B------:R1:W-:Y:S04]  /*1d80*/  REDG.E.ADD.F32.FTZ.RN.STRONG.GPU desc[UR8][R4.64+0x4], R21 ;  /* 0x00000415040079a6 */ /* 0x0003e8000c12f308 */
[----:B------:R1:W-:Y:S04]  /*1d90*/  REDG.E.ADD.F32.FTZ.RN.STRONG.GPU desc[UR8][R4.64+0x8], R19 ;  /* 0x00000813040079a6 */ /* 0x0003e8000c12f308 */
[----:B------:R1:W-:Y:S04]  /*1da0*/  REDG.E.ADD.F32.FTZ.RN.STRONG.GPU desc[UR8][R6.64], R15 ;  /* 0x0000000f060079a6 */ /* 0x0003e8000c12f308 */
[----:B------:R1:W-:Y:S01]  /*1db0*/  REDG.E.ADD.F32.FTZ.RN.STRONG.GPU desc[UR8][R8.64], R43 ;  /* 0x0000002b080079a6 */ /* 0x0003e2000c12f308 */
[----:B------:R-:W-:Y:S05]  /*1dc0*/  @!P0 BRA `(.L_x_30) ;  /* 0xffffffe000b88947 */ /* 0x000fea000383ffff */
.L_x_19:
[----:B0-----:R-:W-:Y:S05]  /*1dd0*/  BSYNC.RECONVERGENT B0 ;  /* 0x0000000000007941 */ /* 0x001fea0003800200 */
.L_x_18:
[----:B------:R-:W0:Y:S01]  /*1de0*/  LDCU UR4, c[0x0][0x370] ;  /* 0x00006e00ff0477ac */ /* 0x000e220008000800 */
[----:B------:R-:W2:Y:S01]  /*1df0*/  LDCU UR5, c[0x0][0x380] ;  /* 0x00007000ff0577ac */ /* 0x000ea20008000800 */
[----:B0-----:R-:W-:-:S04]  /*1e00*/  UIADD3 UR6, UPT, UPT, UR4, UR6, URZ ;  /* 0x0000000604067290 */ /* 0x001fc8000fffe0ff */
[----:B--2---:R-:W-:-:S09]  /*1e10*/  UISETP.GE.AND UP0, UPT, UR6, UR5, UPT ;  /* 0x000000050600728c */ /* 0x004fd2000bf06270 */
[----:B------:R-:W-:Y:S05]  /*1e20*/  BRA.U !UP0, `(.L_x_31) ;  /* 0xffffffe1088c7547 */ /* 0x000fea000b83ffff */
[----:B------:R-:W-:Y:S05]  /*1e30*/  EXIT ;  /* 0x000000000000794d */ /* 0x000fea0003800000 */
.L_x_32:
        /* <DEDUP_REMOVED lines=12> */
.L_x_50:


//--------------------- .text._Z21getmotionmatrixKerneliiPKfS0_S0_S0_Pf --------------------------
	.section	.text._Z21getmotionmatrixKerneliiPKfS0_S0_S0_Pf,"ax",@progbits
	.align	128
        .global         _Z21getmotionmatrixKerneliiPKfS0_S0_S0_Pf
        .type           _Z21getmotionmatrixKerneliiPKfS0_S0_S0_Pf,@function
        .size           _Z21getmotionmatrixKerneliiPKfS0_S0_S0_Pf,(.L_x_51 - _Z21getmotionmatrixKerneliiPKfS0_S0_S0_Pf)
        .other          _Z21getmotionmatrixKerneliiPKfS0_S0_S0_Pf,@"STO_CUDA_ENTRY STV_DEFAULT"
_Z21getmotionmatrixKerneliiPKfS0_S0_S0_Pf:
.text._Z21getmotionmatrixKerneliiPKfS0_S0_S0_Pf:
[----:B------:R-:W-:Y:S08]  /*0000*/  LDC R1, c[0x0][0x37c] ;  /* 0x0000df00ff017b82 */ /* 0x000ff00000000800 */
[----:B------:R-:W0:Y:S08]  /*0010*/  S2UR UR6, SR_CTAID.X ;  /* 0x00000000000679c3 */ /* 0x000e300000002500 */
[----:B------:R-:W0:Y:S02]  /*0020*/  LDC R0, c[0x0][0x380] ;  /* 0x0000e000ff007b82 */ /* 0x000e240000000800 */
[----:B0-----:R-:W-:-:S13]  /*0030*/  ISETP.LE.AND P0, PT, R0, UR6, PT ;  /* 0x0000000600007c0c */ /* 0x001fda000bf03270 */
[----:B------:R-:W-:Y:S05]  /*0040*/  @P0 EXIT ;  /* 0x000000000000094d */ /* 0x000fea0003800000 */
[----:B------:R-:W0:Y:S01]  /*0050*/  S2R R0, SR_TID.X ;  /* 0x0000000000007919 */ /* 0x000e220000002100 */
[----:B------:R-:W1:Y:S01]  /*0060*/  LDCU UR7, c[0x0][0x360] ;  /* 0x00006c00ff0777ac */ /* 0x000e620008000800 */
[----:B------:R-:W2:Y:S02]  /*0070*/  LDCU.64 UR8, c[0x0][0x358] ;  /* 0x00006b00ff0877ac */ /* 0x000ea40008000a00 */
.L_x_46:
[----:B0-----:R-:W0:Y:S01]  /*0080*/  LDC R3, c[0x0][0x384] ;  /* 0x0000e100ff037b82 */ /* 0x001e220000000800 */
[----:B------:R-:W-:Y:S01]  /*0090*/  BSSY.RECONVERGENT B0, `(.L_x_33) ;  /* 0x000014b000007945 */ /* 0x000fe20003800200 */
[----:B0-----:R-:W-:-:S13]  /*00a0*/  ISETP.GE.AND P0, PT, R0, R3, PT ;  /* 0x000000030000720c */ /* 0x001fda0003f06270 */
[----:B------:R-:W-:Y:S05]  /*00b0*/  @P0 BRA `(.L_x_34) ;  /* 0x0000001400200947 */ /* 0x000fea0003800000 */
[----:B------:R-:W-:Y:S02]  /*00c0*/  IMAD R2, R3, UR6, RZ ;  /* 0x0000000603027c24 */ /* 0x000fe4000f8e02ff */
[----:B------:R-:W-:-:S07]  /*00d0*/  IMAD.MOV.U32 R3, RZ, RZ, R0 ;  /* 0x000000ffff037224 */ /* 0x000fce00078e0000 */
.L_x_45:
[----:B0-----:R-:W0:Y:S01]  /*00e0*/  LDC.64 R8, c[0x0][0x398] ;  /* 0x0000e600ff087b82 */ /* 0x001e220000000a00 */
[----:B------:R-:W-:-:S07]  /*00f0*/  IMAD.IADD R5, R2, 0x1, R3 ;  /* 0x0000000102057824 */ /* 0x000fce00078e0203 */
[----:B------:R-:W3:Y:S08]  /*0100*/  LDC.64 R20, c[0x0][0x388] ;  /* 0x0000e200ff147b82 */ /* 0x000ef00000000a00 */
[----:B------:R-:W4:Y:S01]  /*0110*/  LDC.64 R14, c[0x0][0x390] ;  /* 0x0000e400ff0e7b82 */ /* 0x000f220000000a00 */
[----:B0-----:R-:W-:-:S07]  /*0120*/  IMAD.WIDE R8, R5, 0x4, R8 ;  /* 0x0000000405087825 */ /* 0x001fce00078e0208 */
[----:B------:R-:W0:Y:S01]  /*0130*/  LDC.64 R22, c[0x0][0x3a0] ;  /* 0x0000e800ff167b82 */ /* 0x000e220000000a00 */
[----:B--2---:R-:W2:Y:S01]  /*0140*/  LDG.E.CONSTANT R4, desc[UR8][R8.64] ;  /* 0x0000000808047981 */ /* 0x004ea2000c1e9900 */
[----:B------:R-:W-:-:S04]  /*0150*/  IMAD R7, R5, 0x3, RZ ;  /* 0x0000000305077824 */ /* 0x000fc800078e02ff */
[----:B---3--:R-:W-:-:S05]  /*0160*/  IMAD.WIDE R20, R7, 0x4, R20 ;  /* 0x0000000407147825 */ /* 0x008fca00078e0214 */
[----:B------:R-:W5:Y:S01]  /*0170*/  LDG.E.CONSTANT R6, desc[UR8][R20.64] ;  /* 0x0000000814067981 */ /* 0x000f62000c1e9900 */
[----:B----4-:R-:W-:-:S03]  /*0180*/  IMAD.WIDE R14, R7, 0x4, R14 ;  /* 0x00000004070e7825 */ /* 0x010fc600078e020e */
[----:B------:R-:W5:Y:S04]  /*0190*/  LDG.E.CONSTANT R7, desc[UR8][R20.64+0x4] ;  /* 0x0000040814077981 */ /* 0x000f68000c1e9900 */
[----:B------:R-:W5:Y:S01]  /*01a0*/  LDG.E.CONSTANT R8, desc[UR8][R20.64+0x8] ;  /* 0x0000080814087981 */ /* 0x000f62000c1e9900 */
[----:B0-----:R-:W-:-:S03]  /*01b0*/  IMAD.WIDE R22, R5, 0x4, R22 ;  /* 0x0000000405167825 */ /* 0x001fc600078e0216 */
[----:B------:R-:W5:Y:S04]  /*01c0*/  LDG.E.CONSTANT R9, desc[UR8][R14.64] ;  /* 0x000000080e097981 */ /* 0x000f68000c1e9900 */
[----:B------:R-:W5:Y:S04]  /*01d0*/  LDG.E.CONSTANT R10, desc[UR8][R14.64+0x4] ;  /* 0x000004080e0a7981 */ /* 0x000f68000c1e9900 */
[----:B------:R-:W5:Y:S01]  /*01e0*/  LDG.E.CONSTANT R11, desc[UR8][R14.64+0x8] ;  /* 0x000008080e0b7981 */ /* 0x000f62000c1e9900 */
[----:B------:R-:W-:Y:S03]  /*01f0*/  BSSY.RECONVERGENT B1, `(.L_x_35) ;  /* 0x000006c000017945 */ /* 0x000fe60003800200 */
[----:B------:R0:W5:Y:S01]  /*0200*/  LDG.E.CONSTANT R5, desc[UR8][R22.64] ;  /* 0x0000000816057981 */ /* 0x000162000c1e9900 */
[----:B--2---:R-:W-:-:S06]  /*0210*/  FMUL R24, R4, 0.63661974668502807617 ;  /* 0x3f22f98304187820 */ /* 0x004fcc0000400000 */
[----:B------:R-:W2:Y:S01]  /*0220*/  F2I.NTZ R24, R24 ;  /* 0x0000001800187305 */ /* 0x000ea20000203100 */
[----:B------:R-:W-:Y:S02]  /*0230*/  FSETP.GE.AND P5, PT, |R4|, 105615, PT ;  /* 0x47ce47800400780b */ /* 0x000fe40003fa6200 */
[----:B--2---:R-:W-:-:S05]  /*0240*/  I2FP.F32.S32 R25, R24 ;  /* 0x0000001800197245 */ /* 0x004fca0000201400 */
[----:B------:R-:W-:-:S04]  /*0250*/  FFMA R26, R25, -1.5707962512969970703, R4 ;  /* 0xbfc90fda191a7823 */ /* 0x000fc80000000004 */
[----:B------:R-:W-:-:S04]  /*0260*/  FFMA R26, R25, -7.5497894158615963534e-08, R26 ;  /* 0xb3a22168191a7823 */ /* 0x000fc8000000001a */
[----:B------:R-:W-:Y:S01]  /*0270*/  FFMA R26, R25, -5.3903029534742383927e-15, R26 ;  /* 0xa7c234c5191a7823 */ /* 0x000fe2000000001a */
[----:B------:R-:W-:-:S03]  /*0280*/  MOV R27, R24 ;  /* 0x00000018001b7202 */ /* 0x000fc60000000f00 */
[----:B0-----:R-:W-:Y:S01]  /*0290*/  IMAD.MOV.U32 R23, RZ, RZ, R26 ;  /* 0x000000ffff177224 */ /* 0x001fe200078e001a */
[----:B------:R-:W-:Y:S06]  /*02a0*/  @!P5 BRA `(.L_x_36) ;  /* 0x000000040080d947 */ /* 0x000fec0003800000 */
[----:B------:R-:W-:-:S13]  /*02b0*/  FSETP.NEU.AND P0, PT, |R4|, +INF , PT ;  /* 0x7f8000000400780b */ /* 0x000fda0003f0d200 */
[----:B------:R-:W-:Y:S01]  /*02c0*/  @!P0 FMUL R23, RZ, R4 ;  /* 0x00000004ff178220 */ /* 0x000fe20000400000 */
[----:B------:R-:W-:Y:S01]  /*02d0*/  @!P0 IMAD.MOV.U32 R24, RZ, RZ, RZ ;  /* 0x000000ffff188224 */ /* 0x000fe200078e00ff */
[----:B------:R-:W-:Y:S06]  /*02e0*/  @!P0 BRA `(.L_x_36) ;  /* 0x0000000400708947 */ /* 0x000fec0003800000 */
[----:B------:R-:W-:Y:S02]  /*02f0*/  SHF.L.U32 R14, R4, 0x8, RZ ;  /* 0x00000008040e7819 */ /* 0x000fe400000006ff */
[----:B------:R-:W-:Y:S01]  /*0300*/  CS2R R22, SRZ ;  /* 0x0000000000167805 */ /* 0x000fe2000001ff00 */
[----:B------:R-:W0:Y:S01]  /*0310*/  LDCU.64 UR10, c[0x4][URZ] ;  /* 0x01000000ff0a77ac */ /* 0x000e220008000a00 */
[----:B------:R-:W-:Y:S01]  /*0320*/  LOP3.LUT R25, R14, 0x80000000, RZ, 0xfc, !PT ;  /* 0x800000000e197812 */ /* 0x000fe200078efcff */
[----:B------:R-:W-:Y:S01]  /*0330*/  UMOV UR5, URZ ;  /* 0x000000ff00057c82 */ /* 0x000fe20008000000 */
[----:B------:R-:W-:-:S05]  /*0340*/  UMOV UR4, URZ ;  /* 0x000000ff00047c82 */ /* 0x000fca0008000000 */
.L_x_37:
[----:B0-----:R-:W-:Y:S02]  /*0350*/  IMAD.U32 R14, RZ, RZ, UR10 ;  /* 0x0000000aff0e7e24 */ /* 0x001fe4000f8e00ff */
[----:B------:R-:W-:-:S05]  /*0360*/  IMAD.U32 R15, RZ, RZ, UR11 ;  /* 0x0000000bff0f7e24 */ /* 0x000fca000f8e00ff */
        /* <DEDUP_REMOVED lines=9> */
[----:B------:R-:W-:Y:S01]  /*0400*/  ISETP.EQ.AND P6, PT, R22, 0x14, PT ;  /* 0x000000141600780c */ /* 0x000fe20003fc2270 */
[----:B--2---:R-:W-:-:S03]  /*0410*/  IMAD.WIDE.U32 R20, R14, R25, RZ ;  /* 0x000000190e147225 */ /* 0x004fc600078e00ff */
[----:B------:R-:W-:-:S04]  /*0420*/  IADD3 R20, P2, PT, R20, R23, RZ ;  /* 0x0000001714147210 */ /* 0x000fc80007f5e0ff */
[----:B------:R-:W-:Y:S01]  /*0430*/  IADD3.X R23, PT, PT, R21, UR5, RZ, P2, !PT ;  /* 0x0000000515177c10 */ /* 0x000fe200097fe4ff */
[--C-:B------:R-:W-:Y:S01]  /*0440*/  @P1 IMAD.MOV.U32 R13, RZ, RZ, R20.reuse ;  /* 0x000000ffff0d1224 */ /* 0x100fe200078e0014 */
[C---:B------:R-:W-:Y:S01]  /*0450*/  ISETP.EQ.AND P2, PT, R22.reuse, 0x8, PT ;  /* 0x000000081600780c */ /* 0x040fe20003f42270 */
[--C-:B------:R-:W-:Y:S01]  /*0460*/  @P4 IMAD.MOV.U32 R18, RZ, RZ, R20.reuse ;  /* 0x000000ffff124224 */ /* 0x100fe200078e0014 */
[-C--:B------:R-:W-:Y:S01]  /*0470*/  @P0 MOV R12, R20.reuse ;  /* 0x00000014000c0202 */ /* 0x080fe20000000f00 */
[----:B------:R-:W-:Y:S01]  /*0480*/  @P6 IMAD.MOV.U32 R19, RZ, RZ, R20 ;  /* 0x000000ffff136224 */ /* 0x000fe200078e0014 */
[----:B------:R-:W-:Y:S02]  /*0490*/  @P3 MOV R17, R20 ;  /* 0x0000001400113202 */ /* 0x000fe40000000f00 */
[----:B------:R-:W-:-:S07]  /*04a0*/  IADD3 R22, PT, PT, R22, 0x4, RZ ;  /* 0x0000000416167810 */ /* 0x000fce0007ffe0ff */
[----:B------:R-:W-:Y:S01]  /*04b0*/  @P2 IMAD.MOV.U32 R16, RZ, RZ, R20 ;  /* 0x000000ffff102224 */ /* 0x000fe200078e0014 */
[----:B------:R-:W-:Y:S06]  /*04c0*/  BRA.U UP0, `(.L_x_37) ;  /* 0xfffffffd00a07547 */ /* 0x000fec000b83ffff */
[----:B------:R-:W-:Y:S01]  /*04d0*/  SHF.R.U32.HI R14, RZ, 0x17, R4 ;  /* 0x00000017ff0e7819 */ /* 0x000fe20000011604 */
[----:B------:R-:W-:Y:S03]  /*04e0*/  BSSY.RECONVERGENT B2, `(.L_x_38) ;  /* 0x000002a000027945 */ /* 0x000fe60003800200 */
[----:B------:R-:W-:-:S05]  /*04f0*/  LOP3.LUT R15, R14, 0xe0, RZ, 0xc0, !PT ;  /* 0x000000e00e0f7812 */ /* 0x000fca00078ec0ff */
[----:B------:R-:W-:-:S05]  /*0500*/  VIADD R15, R15, 0xffffff80 ;  /* 0xffffff800f0f7836 */ /* 0x000fca0000000000 */
[----:B------:R-:W-:-:S05]  /*0510*/  SHF.R.U32.HI R15, RZ, 0x5, R15 ;  /* 0x00000005ff0f7819 */ /* 0x000fca000001160f */
[----:B------:R-:W-:-:S05]  /*0520*/  IMAD.U32 R21, R15, -0x4, RZ ;  /* 0xfffffffc0f157824 */ /* 0x000fca00078e00ff */
[C---:B------:R-:W-:Y:S02]  /*0530*/  ISETP.EQ.AND P0, PT, R21.reuse, -0x18, PT ;  /* 0xffffffe81500780c */ /* 0x040fe40003f02270 */
[C---:B------:R-:W-:Y:S02]  /*0540*/  ISETP.EQ.AND P6, PT, R21.reuse, -0x14, PT ;  /* 0xffffffec1500780c */ /* 0x040fe40003fc2270 */
[C---:B------:R-:W-:Y:S02]  /*0550*/  ISETP.EQ.AND P4, PT, R21.reuse, -0x10, PT ;  /* 0xfffffff01500780c */ /* 0x040fe40003f82270 */
[C---:B------:R-:W-:Y:S02]  /*0560*/  ISETP.EQ.AND P3, PT, R21.reuse, -0xc, PT ;  /* 0xfffffff41500780c */ /* 0x040fe40003f62270 */
[C---:B------:R-:W-:Y:S02]  /*0570*/  ISETP.EQ.AND P2, PT, R21.reuse, -0x8, PT ;  /* 0xfffffff81500780c */ /* 0x040fe40003f42270 */
[----:B------:R-:W-:-:S03]  /*0580*/  ISETP.EQ.AND P1, PT, R21, -0x4, PT ;  /* 0xfffffffc1500780c */ /* 0x000fc60003f22270 */
[----:B------:R-:W-:Y:S02]  /*0590*/  @P0 MOV R22, R12 ;  /* 0x0000000c00160202 */ /* 0x000fe40000000f00 */
[----:B------:R-:W-:Y:S01]  /*05a0*/  @P6 IMAD.MOV.U32 R15, RZ, RZ, R12 ;  /* 0x000000ffff0f6224 */ /* 0x000fe200078e000c */
[C---:B------:R-:W-:Y:S01]  /*05b0*/  ISETP.EQ.AND P0, PT, R21.reuse, RZ, PT ;  /* 0x000000ff1500720c */ /* 0x040fe20003f02270 */
[----:B------:R-:W-:Y:S01]  /*05c0*/  @P6 IMAD.MOV.U32 R22, RZ, RZ, R13 ;  /* 0x000000ffff166224 */ /* 0x000fe200078e000d */
[----:B------:R-:W-:Y:S01]  /*05d0*/  ISETP.EQ.AND P6, PT, R21, 0x4, PT ;  /* 0x000000041500780c */ /* 0x000fe20003fc2270 */
[--C-:B------:R-:W-:Y:S01]  /*05e0*/  @P4 IMAD.MOV.U32 R22, RZ, RZ, R16.reuse ;  /* 0x000000ffff164224 */ /* 0x100fe200078e0010 */
[----:B------:R-:W-:Y:S01]  /*05f0*/  @P4 MOV R15, R13 ;  /* 0x0000000d000f4202 */ /* 0x000fe20000000f00 */
[----:B------:R-:W-:Y:S01]  /*0600*/  @P3 IMAD.MOV.U32 R15, RZ, RZ, R16 ;  /* 0x000000ffff0f3224 */ /* 0x000fe200078e0010 */
[----:B------:R-:W-:Y:S01]  /*0610*/  P2R R20, PR, RZ, 0x40 ;  /* 0x00000040ff147803 */ /* 0x000fe20000000000 */
[----:B------:R-:W-:Y:S01]  /*0620*/  @P2 IMAD.MOV.U32 R15, RZ, RZ, R17 ;  /* 0x000000ffff0f2224 */ /* 0x000fe200078e0011 */
[----:B------:R-:W-:-:S02]  /*0630*/  @P1 MOV R15, R18 ;  /* 0x00000012000f1202 */ /* 0x000fc40000000f00 */
[----:B------:R-:W-:Y:S01]  /*0640*/  @P3 MOV R22, R17 ;  /* 0x0000001100163202 */ /* 0x000fe20000000f00 */
[----:B------:R-:W-:Y:S02]  /*0650*/  @P2 IMAD.MOV.U32 R22, RZ, RZ, R18 ;  /* 0x000000ffff162224 */ /* 0x000fe400078e0012 */
[----:B------:R-:W-:Y:S02]  /*0660*/  @P0 IMAD.MOV.U32 R15, RZ, RZ, R19 ;  /* 0x000000ffff0f0224 */ /* 0x000fe400078e0013 */
[----:B------:R-:W-:Y:S01]  /*0670*/  @P6 IMAD.MOV.U32 R15, RZ, RZ, R23 ;  /* 0x000000ffff0f6224 */ /* 0x000fe200078e0017 */
[----:B------:R-:W-:Y:S01]  /*0680*/  LOP3.LUT P6, RZ, R14, 0x1f, RZ, 0xc0, !PT ;  /* 0x0000001f0eff7812 */ /* 0x000fe200078cc0ff */
[----:B------:R-:W-:Y:S01]  /*0690*/  @P1 IMAD.MOV.U32 R22, RZ, RZ, R19 ;  /* 0x000000ffff161224 */ /* 0x000fe200078e0013 */
[----:B------:R-:W-:-:S11]  /*06a0*/  @P0 MOV R22, R23 ;  /* 0x0000001700160202 */ /* 0x000fd60000000f00 */
[----:B------:R-:W-:Y:S05]  /*06b0*/  @!P6 BRA `(.L_x_39) ;  /* 0x000000000030e947 */ /* 0x000fea0003800000 */
[----:B------:R-:W-:Y:S01]  /*06c0*/  @P4 IMAD.MOV.U32 R20, RZ, RZ, R12 ;  /* 0x000000ffff144224 */ /* 0x000fe200078e000c */
[----:B------:R-:W-:Y:S01]  /*06d0*/  @P3 MOV R20, R13 ;  /* 0x0000000d00143202 */ /* 0x000fe20000000f00 */
[----:B------:R-:W-:Y:S01]  /*06e0*/  @P2 IMAD.MOV.U32 R20, RZ, RZ, R16 ;  /* 0x000000ffff142224 */ /* 0x000fe200078e0010 */
[C---:B------:R-:W-:Y:S01]  /*06f0*/  ISETP.EQ.AND P6, PT, R21.reuse, 0x4, PT ;  /* 0x000000041500780c */ /* 0x040fe20003fc2270 */
[----:B------:R-:W-:Y:S01]  /*0700*/  @P1 IMAD.MOV.U32 R20, RZ, RZ, R17 ;  /* 0x000000ffff141224 */ /* 0x000fe200078e0011 */
[----:B------:R-:W-:Y:S02]  /*0710*/  ISETP.EQ.AND P2, PT, R21, 0x8, PT ;  /* 0x000000081500780c */ /* 0x000fe40003f42270 */
[----:B------:R-:W-:Y:S02]  /*0720*/  @P0 MOV R20, R18 ;  /* 0x0000001200140202 */ /* 0x000fe40000000f00 */
[----:B------:R-:W-:-:S04]  /*0730*/  LOP3.LUT R14, R14, 0x1f, RZ, 0xc0, !PT ;  /* 0x0000001f0e0e7812 */ /* 0x000fc800078ec0ff */
[----:B------:R-:W-:-:S03]  /*0740*/  SHF.L.W.U32.HI R22, R15, R14, R22 ;  /* 0x0000000e0f167219 */ /* 0x000fc60000010e16 */
[----:B------:R-:W-:Y:S02]  /*0750*/  @P6 IMAD.MOV.U32 R20, RZ, RZ, R19 ;  /* 0x000000ffff146224 */ /* 0x000fe400078e0013 */
[----:B------:R-:W-:-:S05]  /*0760*/  @P2 IMAD.MOV.U32 R20, RZ, RZ, R23 ;  /* 0x000000ffff142224 */ /* 0x000fca00078e0017 */
[----:B------:R-:W-:-:S07]  /*0770*/  SHF.L.W.U32.HI R15, R20, R14, R15 ;  /* 0x0000000e140f7219 */ /* 0x000fce0000010e0f */
.L_x_39:
[----:B-1----:R-:W-:Y:S05]  /*0780*/  BSYNC.RECONVERGENT B2 ;  /* 0x0000000000027941 */ /* 0x002fea0003800200 */
.L_x_38:
[C-C-:B------:R-:W-:Y:S01]  /*0790*/  SHF.L.W.U32.HI R23, R15.reuse, 0x2, R22.reuse ;  /* 0x000000020f177819 */ /* 0x140fe20000010e16 */
[----:B------:R-:W-:Y:S01]  /*07a0*/  UMOV UR4, 0x54442d19 ;  /* 0x54442d1900047882 */ /* 0x000fe20000000000 */
[----:B------:R-:W-:Y:S01]  /*07b0*/  SHF.L.U32 R15, R15, 0x2, RZ ;  /* 0x000000020f0f7819 */ /* 0x000fe200000006ff */
[----:B------:R-:W-:Y:S01]  /*07c0*/  UMOV UR5, 0x3bf921fb ;  /* 0x3bf921fb00057882 */ /* 0x000fe20000000000 */
[----:B------:R-:W-:Y:S02]  /*07d0*/  SHF.R.S32.HI R20, RZ, 0x1f, R23 ;  /* 0x0000001fff147819 */ /* 0x000fe40000011417 */
[----:B------:R-:W-:Y:S02]  /*07e0*/  SHF.R.U32.HI R22, RZ, 0x1e, R22 ;  /* 0x0000001eff167819 */ /* 0x000fe40000011616 */
[C---:B------:R-:W-:Y:S02]  /*07f0*/  LOP3.LUT R14, R20.reuse, R15, RZ, 0x3c, !PT ;  /* 0x0000000f140e7212 */ /* 0x040fe400078e3cff */
[----:B------:R-:W-:-:S02]  /*0800*/  LOP3.LUT R15, R20, R23, RZ, 0x3c, !PT ;  /* 0x00000017140f7212 */ /* 0x000fc400078e3cff */
[----:B------:R-:W-:Y:S02]  /*0810*/  ISETP.GE.AND P0, PT, R4, RZ, PT ;  /* 0x000000ff0400720c */ /* 0x000fe40003f06270 */
[C---:B------:R-:W-:Y:S02]  /*0820*/  LEA.HI R24, R23.reuse, R22, RZ, 0x1 ;  /* 0x0000001617187211 */ /* 0x040fe400078f08ff */
[----:B------:R-:W0:Y:S01]  /*0830*/  I2F.F64.S64 R14, R14 ;  /* 0x0000000e000e7312 */ /* 0x000e220000301c00 */
[----:B------:R-:W-:Y:S02]  /*0840*/  LOP3.LUT R25, R23, R4, RZ, 0x3c, !PT ;  /* 0x0000000417197212 */ /* 0x000fe400078e3cff */
[----:B------:R-:W-:Y:S02]  /*0850*/  IMAD.MOV R22, RZ, RZ, -R24 ;  /* 0x000000ffff167224 */ /* 0x000fe400078e0a18 */
[----:B------:R-:W-:-:S04]  /*0860*/  ISETP.GE.AND P1, PT, R25, RZ, PT ;  /* 0x000000ff1900720c */ /* 0x000fc80003f26270 */
[----:B------:R-:W-:Y:S01]  /*0870*/  @!P0 MOV R24, R22 ;  /* 0x0000001600188202 */ /* 0x000fe20000000f00 */
[----:B0-----:R-:W-:-:S10]  /*0880*/  DMUL R20, R14, UR4 ;  /* 0x000000040e147c28 */ /* 0x001fd40008000000 */
[----:B------:R-:W0:Y:S02]  /*0890*/  F2F.F32.F64 R20, R20 ;  /* 0x0000001400147310 */ /* 0x000e240000301000 */
[----:B0-----:R-:W-:-:S07]  /*08a0*/  FSEL R23, -R20, R20, !P1 ;  /* 0x0000001414177208 */ /* 0x001fce0004800100 */
.L_x_36:
[----:B-1----:R-:W-:Y:S05]  /*08b0*/  BSYNC.RECONVERGENT B1 ;  /* 0x0000000000017941 */ /* 0x002fea0003800200 */
.L_x_35:
[C---:B------:R-:W-:Y:S01]  /*08c0*/  LOP3.LUT R21, R24.reuse, 0x1, RZ, 0xc0, !PT ;  /* 0x0000000118157812 */ /* 0x040fe200078ec0ff */
[----:B------:R-:W-:Y:S02]  /*08d0*/  IMAD.MOV.U32 R20, RZ, RZ, 0x37cbac00 ;  /* 0x37cbac00ff147424 */ /* 0x000fe400078e00ff */
[----:B------:R-:W-:Y:S01]  /*08e0*/  FMUL R14, R23, R23 ;  /* 0x00000017170e7220 */ /* 0x000fe20000400000 */
[----:B------:R-:W-:Y:S01]  /*08f0*/  VIADD R22, R24, 0x1 ;  /* 0x0000000118167836 */ /* 0x000fe20000000000 */
[----:B------:R-:W-:Y:S01]  /*0900*/  ISETP.NE.U32.AND P0, PT, R21, 0x1, PT ;  /* 0x000000011500780c */ /* 0x000fe20003f05070 */
[----:B------:R-:W-:Y:S02]  /*0910*/  HFMA2 R21, -RZ, RZ, 1.0078125, -8.98838043212890625e-05 ;  /* 0x3c0885e4ff157431 */ /* 0x000fe400000001ff */
[----:B------:R-:W-:Y:S01]  /*0920*/  FFMA R15, R14, R20, -0.0013887860113754868507 ;  /* 0xbab607ed0e0f7423 */ /* 0x000fe20000000014 */
[----:B------:R-:W-:Y:S01]  /*0930*/  BSSY.RECONVERGENT B1, `(.L_x_40) ;  /* 0x0000068000017945 */ /* 0x000fe20003800200 */
[----:B------:R-:W-:-:S02]  /*0940*/  LOP3.LUT P1, RZ, R22, 0x2, RZ, 0xc0, !PT ;  /* 0x0000000216ff7812 */ /* 0x000fc4000782c0ff */
[----:B------:R-:W-:Y:S02]  /*0950*/  MOV R22, 0x3e2aaaa8 ;  /* 0x3e2aaaa800167802 */ /* 0x000fe40000000f00 */
[----:B------:R-:W-:Y:S02]  /*0960*/  FSEL R15, R15, -0.00019574658654164522886, P0 ;  /* 0xb94d41530f0f7808 */ /* 0x000fe40000000000 */
[----:B------:R-:W-:Y:S02]  /*0970*/  FSEL R23, R23, 1, !P0 ;  /* 0x3f80000017177808 */ /* 0x000fe40004000000 */
[----:B------:R-:W-:-:S05]  /*0980*/  FSEL R25, R21, 0.041666727513074874878, !P0 ;  /* 0x3d2aaabb15197808 */ /* 0x000fca0004000000 */
[----:B------:R-:W-:Y:S01]  /*0990*/  FFMA R15, R14, R15, R25 ;  /* 0x0000000f0e0f7223 */ /* 0x000fe20000000019 */
[----:B------:R-:W-:-:S05]  /*09a0*/  FSEL R25, -R22, -0.4999999701976776123, !P0 ;  /* 0xbeffffff16197808 */ /* 0x000fca0004000100 */
[C---:B------:R-:W-:Y:S01]  /*09b0*/  FFMA R15, R14.reuse, R15, R25 ;  /* 0x0000000f0e0f7223 */ /* 0x040fe20000000019 */
[----:B------:R-:W-:-:S04]  /*09c0*/  FFMA R14, R14, R23, RZ ;  /* 0x000000170e0e7223 */ /* 0x000fc800000000ff */
[----:B------:R-:W-:-:S04]  /*09d0*/  FFMA R23, R14, R15, R23 ;  /* 0x0000000f0e177223 */ /* 0x000fc80000000017 */
[----:B------:R-:W-:Y:S01]  /*09e0*/  @P1 FADD R23, RZ, -R23 ;  /* 0x80000017ff171221 */ /* 0x000fe20000000000 */
[----:B------:R-:W-:Y:S06]  /*09f0*/  @!P5 BRA `(.L_x_41) ;  /* 0x00000004006cd947 */ /* 0x000fec0003800000 */
[----:B------:R-:W-:-:S13]  /*0a00*/  FSETP.NEU.AND P0, PT, |R4|, +INF , PT ;  /* 0x7f8000000400780b */ /* 0x000fda0003f0d200 */
[----:B------:R-:W-:Y:S01]  /*0a10*/  @!P0 FMUL R26, RZ, R4 ;  /* 0x00000004ff1a8220 */ /* 0x000fe20000400000 */
[----:B------:R-:W-:Y:S01]  /*0a20*/  @!P0 IMAD.MOV.U32 R27, RZ, RZ, RZ ;  /* 0x000000ffff1b8224 */ /* 0x000fe200078e00ff */
[----:B------:R-:W-:Y:S06]  /*0a30*/  @!P0 BRA `(.L_x_41) ;  /* 0x00000004005c8947 */ /* 0x000fec0003800000 */
[----:B------:R-:W-:Y:S01]  /*0a40*/  SHF.L.U32 R24, R4, 0x8, RZ ;  /* 0x0000000804187819 */ /* 0x000fe200000006ff */
[----:B------:R-:W-:Y:S02]  /*0a50*/  HFMA2 R25, -RZ, RZ, 0, 0 ;  /* 0x00000000ff197431 */ /* 0x000fe400000001ff */
[----:B------:R-:W-:Y:S01]  /*0a60*/  IMAD.MOV.U32 R27, RZ, RZ, RZ ;  /* 0x000000ffff1b7224 */ /* 0x000fe200078e00ff */
[----:B------:R-:W-:Y:S01]  /*0a70*/  UMOV UR4, URZ ;  /* 0x000000ff00047c82 */ /* 0x000fe20008000000 */
[----:B------:R-:W-:-:S07]  /*0a80*/  LOP3.LUT R24, R24, 0x80000000, RZ, 0xfc, !PT ;  /* 0x8000000018187812 */ /* 0x000fce00078efcff */
.L_x_42:
[----:B------:R-:W0:Y:S02]  /*0a90*/  LDC.64 R14, c[0x4][RZ] ;  /* 0x01000000ff0e7b82 */ /* 0x000e240000000a00 */
[----:B0-----:R-:W-:-:S05]  /*0aa0*/  IMAD.WIDE.U32 R28, R25, 0x4, R14 ;  /* 0x00000004191c7825 */ /* 0x001fca00078e000e */
[----:B------:R-:W2:Y:S02]  /*0ab0*/  LDG.E.CONSTANT R15, desc[UR8][R28.64] ;  /* 0x000000081c0f7981 */ /* 0x000ea4000c1e9900 */
[----:B--2---:R-:W-:-:S03]  /*0ac0*/  IMAD.WIDE.U32 R14, R15, R24, RZ ;  /* 0x000000180f0e7225 */ /* 0x004fc600078e00ff */
[----:B------:R-:W-:Y:S01]  /*0ad0*/  IADD3 R26, P0, PT, R14, R27, RZ ;  /* 0x0000001b0e1a7210 */ /* 0x000fe20007f1e0ff */
[C---:B------:R-:W-:Y:S01]  /*0ae0*/  IMAD.SHL.U32 R14, R25.reuse, 0x4, RZ ;  /* 0x00000004190e7824 */ /* 0x040fe200078e00ff */
[----:B------:R-:W-:Y:S02]  /*0af0*/  IADD3 R25, PT, PT, R25, 0x1, RZ ;  /* 0x0000000119197810 */ /* 0x000fe40007ffe0ff */
[----:B------:R-:W-:Y:S02]  /*0b00*/  IADD3.X R27, PT, PT, R15, UR4, RZ, P0, !PT ;  /* 0x000000040f1b7c10 */ /* 0x000fe400087fe4ff */
[----:B------:R-:W-:Y:S02]  /*0b10*/  ISETP.NE.AND P0, PT, R25, 0x6, PT ;  /* 0x000000061900780c */ /* 0x000fe40003f05270 */
[C---:B------:R-:W-:Y:S02]  /*0b20*/  ISETP.EQ.AND P1, PT, R14.reuse, RZ, PT ;  /* 0x000000ff0e00720c */ /* 0x040fe40003f22270 */
[----:B------:R-:W-:-:S02]  /*0b30*/  ISETP.EQ.AND P2, PT, R14, 0x4, PT ;  /* 0x000000040e00780c */ /* 0x000fc40003f42270 */
[C---:B------:R-:W-:Y:S02]  /*0b40*/  ISETP.EQ.AND P3, PT, R14.reuse, 0x8, PT ;  /* 0x000000080e00780c */ /* 0x040fe40003f62270 */
[C---:B------:R-:W-:Y:S02]  /*0b50*/  ISETP.EQ.AND P4, PT, R14.reuse, 0xc, PT ;  /* 0x0000000c0e00780c */ /* 0x040fe40003f82270 */
[C---:B------:R-:W-:Y:S02]  /*0b60*/  ISETP.EQ.AND P5, PT, R14.reuse, 0x10, PT ;  /* 0x000000100e00780c */ /* 0x040fe40003fa2270 */
[----:B------:R-:W-:-:S03]  /*0b70*/  ISETP.EQ.AND P6, PT, R14, 0x14, PT ;  /* 0x000000140e00780c */ /* 0x000fc60003fc2270 */
[--C-:B------:R-:W-:Y:S02]  /*0b80*/  @P1 IMAD.MOV.U32 R12, RZ, RZ, R26.reuse ;  /* 0x000000ffff0c1224 */ /* 0x100fe400078e001a */
[-C--:B------:R-:W-:Y:S02]  /*0b90*/  @P2 MOV R13, R26.reuse ;  /* 0x0000001a000d2202 */ /* 0x080fe40000000f00 */
[--C-:B------:R-:W-:Y:S02]  /*0ba0*/  @P3 IMAD.MOV.U32 R16, RZ, RZ, R26.reuse ;  /* 0x000000ffff103224 */ /* 0x100fe400078e001a */
[-C--:B------:R-:W-:Y:S02]  /*0bb0*/  @P4 MOV R17, R26.reuse ;  /* 0x0000001a00114202 */ /* 0x080fe40000000f00 */
[----:B------:R-:W-:Y:S02]  /*0bc0*/  @P5 IMAD.MOV.U32 R18, RZ, RZ, R26 ;  /* 0x000000ffff125224 */ /* 0x000fe400078e001a */
[----:B------:R-:W-:Y:S01]  /*0bd0*/  @P6 MOV R19, R26 ;  /* 0x0000001a00136202 */ /* 0x000fe20000000f00 */
[----:B------:R-:W-:Y:S06]  /*0be0*/  @P0 BRA `(.L_x_42) ;  /* 0xfffffffc00a80947 */ /* 0x000fec000383ffff */
[----:B------:R-:W-:Y:S01]  /*0bf0*/  SHF.R.U32.HI R14, RZ, 0x17, R4 ;  /* 0x00000017ff0e7819 */ /* 0x000fe20000011604 */
[----:B------:R-:W-:Y:S03]  /*0c00*/  BSSY.RECONVERGENT B2, `(.L_x_43) ;  /* 0x0000028000027945 */ /* 0x000fe60003800200 */
[C---:B------:R-:W-:Y:S02]  /*0c10*/  LOP3.LUT R15, R14.reuse, 0xe0, RZ, 0xc0, !PT ;  /* 0x000000e00e0f7812 */ /* 0x040fe400078ec0ff */
[----:B------:R-:W-:-:S03]  /*0c20*/  LOP3.LUT P6, RZ, R14, 0x1f, RZ, 0xc0, !PT ;  /* 0x0000001f0eff7812 */ /* 0x000fc600078cc0ff */
[----:B------:R-:W-:-:S05]  /*0c30*/  VIADD R15, R15, 0xffffff80 ;  /* 0xffffff800f0f7836 */ /* 0x000fca0000000000 */
        /* <DEDUP_REMOVED lines=8> */
[----:B------:R-:W-:Y:S01]  /*0cc0*/  @P3 IMAD.MOV.U32 R26, RZ, RZ, R12 ;  /* 0x000000ffff1a3224 */ /* 0x000fe200078e000c */
[C---:B------:R-:W-:Y:S01]  /*0cd0*/  ISETP.EQ.AND P3, PT, R24.reuse, -0x4, PT ;  /* 0xfffffffc1800780c */ /* 0x040fe20003f62270 */
[----:B------:R-:W-:Y:S01]  /*0ce0*/  @P4 IMAD.MOV.U32 R26, RZ, RZ, R13 ;  /* 0x000000ffff1a4224 */ /* 0x000fe200078e000d */
[----:B------:R-:W-:Y:S01]  /*0cf0*/  @P4 MOV R15, R12 ;  /* 0x0000000c000f4202 */ /* 0x000fe20000000f00 */
[----:B------:R-:W-:Y:S01]  /*0d00*/  @P2 IMAD.MOV.U32 R26, RZ, RZ, R16 ;  /* 0x000000ffff1a2224 */ /* 0x000fe200078e0010 */
[----:B------:R-:W-:Y:S01]  /*0d10*/  ISETP.EQ.AND P4, PT, R24, RZ, PT ;  /* 0x000000ff1800720c */ /* 0x000fe20003f82270 */
[----:B------:R-:W-:Y:S01]  /*0d20*/  @P1 IMAD.MOV.U32 R26, RZ, RZ, R17 ;  /* 0x000000ffff1a1224 */ /* 0x000fe200078e0011 */
[----:B------:R-:W-:Y:S01]  /*0d30*/  @P2 MOV R15, R13 ;  /* 0x0000000d000f2202 */ /* 0x000fe20000000f00 */
[----:B------:R-:W-:Y:S01]  /*0d40*/  @P0 IMAD.MOV.U32 R26, RZ, RZ, R18 ;  /* 0x000000ffff1a0224 */ /* 0x000fe200078e0012 */
[----:B------:R-:W-:Y:S02]  /*0d50*/  @P1 MOV R15, R16 ;  /* 0x00000010000f1202 */ /* 0x000fe40000000f00 */
[----:B------:R-:W-:-:S03]  /*0d60*/  @P0 MOV R15, R17 ;  /* 0x00000011000f0202 */ /* 0x000fc60000000f00 */
[----:B------:R-:W-:Y:S01]  /*0d70*/  @P3 MOV R15, R18 ;  /* 0x00000012000f3202 */ /* 0x000fe20000000f00 */
[----:B------:R-:W-:-:S03]  /*0d80*/  @P3 IMAD.MOV.U32 R26, RZ, RZ, R19 ;  /* 0x000000ffff1a3224 */ /* 0x000fc600078e0013 */
[----:B------:R-:W-:Y:S01]  /*0d90*/  @P4 MOV R15, R19 ;  /* 0x00000013000f4202 */ /* 0x000fe20000000f00 */
[----:B------:R-:W-:Y:S01]  /*0da0*/  @P4 IMAD.MOV.U32 R26, RZ, RZ, R27 ;  /* 0x000000ffff1a4224 */ /* 0x000fe200078e001b */
[----:B------:R-:W-:Y:S01]  /*0db0*/  @P5 MOV R15, R27 ;  /* 0x0000001b000f5202 */ /* 0x000fe20000000f00 */
[----:B------:R-:W-:Y:S06]  /*0dc0*/  @!P6 BRA `(.L_x_44) ;  /* 0x00000000002ce947 */ /* 0x000fec0003800000 */
[----:B------:R-:W-:Y:S01]  /*0dd0*/  ISETP.EQ.AND P6, PT, R24, 0x8, PT ;  /* 0x000000081800780c */ /* 0x000fe20003fc2270 */
[----:B------:R-:W-:Y:S01]  /*0de0*/  @P2 IMAD.MOV.U32 R24, RZ, RZ, R12 ;  /* 0x000000ffff182224 */ /* 0x000fe200078e000c */
[----:B------:R-:W-:Y:S01]  /*0df0*/  @P1 MOV R24, R13 ;  /* 0x0000000d00181202 */ /* 0x000fe20000000f00 */
[----:B------:R-:W-:Y:S01]  /*0e00*/  @P0 IMAD.MOV.U32 R24, RZ, RZ, R16 ;  /* 0x000000ffff180224 */ /* 0x000fe200078e0010 */
[----:B------:R-:W-:Y:S01]  /*0e10*/  @P3 MOV R24, R17 ;  /* 0x0000001100183202 */ /* 0x000fe20000000f00 */
[----:B------:R-:W-:Y:S01]  /*0e20*/  @P4 IMAD.MOV.U32 R24, RZ, RZ, R18 ;  /* 0x000000ffff184224 */ /* 0x000fe200078e0012 */
[----:B------:R-:W-:Y:S02]  /*0e30*/  @P5 MOV R24, R19 ;  /* 0x0000001300185202 */ /* 0x000fe40000000f00 */
[----:B------:R-:W-:-:S04]  /*0e40*/  LOP3.LUT R14, R14, 0x1f, RZ, 0xc0, !PT ;  /* 0x0000001f0e0e7812 */ /* 0x000fc800078ec0ff */
[----:B------:R-:W-:Y:S01]  /*0e50*/  SHF.L.W.U32.HI R26, R15, R14, R26 ;  /* 0x0000000e0f1a7219 */ /* 0x000fe20000010e1a */
[----:B------:R-:W-:-:S05]  /*0e60*/  @P6 IMAD.MOV.U32 R24, RZ, RZ, R27 ;  /* 0x000000ffff186224 */ /* 0x000fca00078e001b */
[----:B------:R-:W-:-:S07]  /*0e70*/  SHF.L.W.U32.HI R15, R24, R14, R15 ;  /* 0x0000000e180f7219 */ /* 0x000fce0000010e0f */
.L_x_44:
[----:B------:R-:W-:Y:S05]  /*0e80*/  BSYNC.RECONVERGENT B2 ;  /* 0x0000000000027941 */ /* 0x000fea0003800200 */
.L_x_43:
        /* <DEDUP_REMOVED lines=9> */
[C---:B------:R-:W-:Y:S02]  /*0f20*/  LOP3.LUT R4, R27.reuse, R4, RZ, 0x3c, !PT ;  /* 0x000000041b047212 */ /* 0x040fe400078e3cff */
[----:B------:R-:W0:Y:S01]  /*0f30*/  I2F.F64.S64 R14, R14 ;  /* 0x0000000e000e7312 */ /* 0x000e220000301c00 */
[----:B------:R-:W-:Y:S02]  /*0f40*/  LEA.HI R27, R27, R26, RZ, 0x1 ;  /* 0x0000001a1b1b7211 */ /* 0x000fe400078f08ff */
[----:B------:R-:W-:-:S03]  /*0f50*/  ISETP.GE.AND P0, PT, R4, RZ, PT ;  /* 0x000000ff0400720c */ /* 0x000fc60003f06270 */
[----:B------:R-:W-:-:S05]  /*0f60*/  IMAD.MOV R4, RZ, RZ, -R27 ;  /* 0x000000ffff047224 */ /* 0x000fca00078e0a1b */
[----:B------:R-:W-:Y:S01]  /*0f70*/  @!P1 MOV R27, R4 ;  /* 0x00000004001b9202 */ /* 0x000fe20000000f00 */
[----:B0-----:R-:W-:-:S10]  /*0f80*/  DMUL R24, R14, UR4 ;  /* 0x000000040e187c28 */ /* 0x001fd40008000000 */
[----:B------:R-:W0:Y:S02]  /*0f90*/  F2F.F32.F64 R24, R24 ;  /* 0x0000001800187310 */ /* 0x000e240000301000 */
[----:B0-----:R-:W-:-:S07]  /*0fa0*/  FSEL R26, -R24, R24, !P0 ;  /* 0x00000018181a7208 */ /* 0x001fce0004000100 */
.L_x_41:
[----:B------:R-:W-:Y:S05]  /*0fb0*/  BSYNC.RECONVERGENT B1 ;  /* 0x0000000000017941 */ /* 0x000fea0003800200 */
.L_x_40:
[----:B------:R-:W-:Y:S01]  /*0fc0*/  FMUL R25, R26, R26 ;  /* 0x0000001a1a197220 */ /* 0x000fe20000400000 */
[C---:B------:R-:W-:Y:S01]  /*0fd0*/  LOP3.LUT R4, R27.reuse, 0x1, RZ, 0xc0, !PT ;  /* 0x000000011b047812 */ /* 0x040fe200078ec0ff */
[----:B------:R-:W0:Y:S01]  /*0fe0*/  LDC.64 R14, c[0x0][0x3a8] ;  /* 0x0000ea00ff0e7b82 */ /* 0x000e220000000a00 */
[----:B------:R-:W-:Y:S01]  /*0ff0*/  LOP3.LUT P1, RZ, R27, 0x2, RZ, 0xc0, !PT ;  /* 0x000000021bff7812 */ /* 0x000fe2000782c0ff */
[----:B------:R-:W-:Y:S01]  /*1000*/  FFMA R20, R25, R20, -0.0013887860113754868507 ;  /* 0xbab607ed19147423 */ /* 0x000fe20000000014 */
[----:B------:R-:W-:Y:S01]  /*1010*/  ISETP.NE.U32.AND P0, PT, R4, 0x1, PT ;  /* 0x000000010400780c */ /* 0x000fe20003f05070 */
[----:B------:R-:W1:Y:S03]  /*1020*/  LDCU UR4, c[0x0][0x384] ;  /* 0x00007080ff0477ac */ /* 0x000e660008000800 */
[----:B------:R-:W-:Y:S02]  /*1030*/  FSEL R4, R21, 0.041666727513074874878, P0 ;  /* 0x3d2aaabb15047808 */ /* 0x000fe40000000000 */
[----:B------:R-:W-:-:S02]  /*1040*/  FSEL R20, R20, -0.00019574658654164522886, !P0 ;  /* 0xb94d415314147808 */ /* 0x000fc40004000000 */
[----:B------:R-:W-:Y:S01]  /*1050*/  FSEL R21, -R22, -0.4999999701976776123, P0 ;  /* 0xbeffffff16157808 */ /* 0x000fe20000000100 */
[----:B-----5:R-:W-:Y:S01]  /*1060*/  FMUL R22, R11, R11 ;  /* 0x0000000b0b167220 */ /* 0x020fe20000400000 */
[----:B------:R-:W-:Y:S01]  /*1070*/  FSEL R26, R26, 1, P0 ;  /* 0x3f8000001a1a7808 */ /* 0x000fe20000000000 */
[----:B------:R-:W-:-:S04]  /*1080*/  FFMA R4, R25, R20, R4 ;  /* 0x0000001419047223 */ /* 0x000fc80000000004 */
[C---:B------:R-:W-:Y:S01]  /*1090*/  FFMA R4, R25.reuse, R4, R21 ;  /* 0x0000000419047223 */ /* 0x040fe20000000015 */
[----:B------:R-:W-:Y:S01]  /*10a0*/  FFMA R25, R25, R26, RZ ;  /* 0x0000001a19197223 */ /* 0x000fe200000000ff */
[----:B------:R-:W-:Y:S01]  /*10b0*/  IMAD.IADD R21, R2, 0x1, R3 ;  /* 0x0000000102157824 */ /* 0x000fe200078e0203 */
[----:B------:R-:W-:Y:S02]  /*10c0*/  IADD3 R3, PT, PT, R3, UR7, RZ ;  /* 0x0000000703037c10 */ /* 0x000fe4000fffe0ff */
[----:B------:R-:W-:Y:S01]  /*10d0*/  FFMA R26, R25, R4, R26 ;  /* 0x00000004191a7223 */ /* 0x000fe2000000001a */
[----:B------:R-:W-:Y:S01]  /*10e0*/  FMUL R25, R9, R10 ;  /* 0x0000000a09197220 */ /* 0x000fe20000400000 */
[----:B------:R-:W-:Y:S01]  /*10f0*/  SHF.L.U32 R21, R21, 0x4, RZ ;  /* 0x0000000415157819 */ /* 0x000fe200000006ff */
[----:B------:R-:W-:Y:S01]  /*1100*/  FADD R4, -R23, 1 ;  /* 0x3f80000017047421 */ /* 0x000fe20000000100 */
[----:B------:R-:W-:Y:S01]  /*1110*/  @P1 FADD R26, RZ, -R26 ;  /* 0x8000001aff1a1221 */ /* 0x000fe20000000000 */
[----:B-1----:R-:W-:-:S02]  /*1120*/  ISETP.GE.AND P0, PT, R3, UR4, PT ;  /* 0x0000000403007c0c */ /* 0x002fc4000bf06270 */
[----:B0-----:R-:W-:-:S04]  /*1130*/  IMAD.WIDE R14, R21, 0x4, R14 ;  /* 0x00000004150e7825 */ /* 0x001fc800078e020e */
[-C--:B------:R-:W-:Y:S01]  /*1140*/  FMUL R20, R11, R26.reuse ;  /* 0x0000001a0b147220 */ /* 0x080fe20000400000 */
[----:B------:R-:W-:-:S03]  /*1150*/  FMUL R29, R10, R26 ;  /* 0x0000001a0a1d7220 */ /* 0x000fc60000400000 */
[CCC-:B------:R-:W-:Y:S01]  /*1160*/  FFMA R21, R25.reuse, R4.reuse, -R20.reuse ;  /* 0x0000000419157223 */ /* 0x1c0fe20000000814 */
[----:B------:R-:W-:Y:S01]  /*1170*/  FFMA R24, R25, R4, R20 ;  /* 0x0000000419187223 */ /* 0x000fe20000000014 */
[C---:B------:R-:W-:Y:S01]  /*1180*/  FMUL R25, R9.reuse, R11 ;  /* 0x0000000b09197220 */ /* 0x040fe20000400000 */
[----:B------:R-:W-:Y:S01]  /*1190*/  FMUL R20, R10, R10 ;  /* 0x0000000a0a147220 */ /* 0x000fe20000400000 */
[----:B------:R-:W-:Y:S02]  /*11a0*/  STG.E desc[UR8][R14.64+0x30], RZ ;  /* 0x000030ff0e007986 */ /* 0x000fe4000c101908 */
[CCC-:B------:R-:W-:Y:S01]  /*11b0*/  FFMA R27, R4.reuse, R25.reuse, R29.reuse ;  /* 0x00000019041b7223 */ /* 0x1c0fe2000000001d */
[----:B------:R-:W-:Y:S01]  /*11c0*/  FFMA R28, R4, R25, -R29 ;  /* 0x00000019041c7223 */ /* 0x000fe2000000081d */
[----:B------:R-:W-:Y:S01]  /*11d0*/  FMUL R29, R10, R11 ;  /* 0x0000000b0a1d7220 */ /* 0x000fe20000400000 */
[----:B------:R-:W-:Y:S01]  /*11e0*/  FMUL R25, R9, R26 ;  /* 0x0000001a09197220 */ /* 0x000fe20000400000 */
[----:B------:R0:W-:Y:S04]  /*11f0*/  STG.E desc[UR8][R14.64+0x4], R21 ;  /* 0x000004150e007986 */ /* 0x0001e8000c101908 */
[----:B------:R-:W-:Y:S04]  /*1200*/  STG.E desc[UR8][R14.64+0x10], R24 ;  /* 0x000010180e007986 */ /* 0x000fe8000c101908 */
[----:B------:R1:W-:Y:S01]  /*1210*/  STG.E desc[UR8][R14.64+0x8], R27 ;  /* 0x0000081b0e007986 */ /* 0x0003e2000c101908 */
[CCC-:B0-----:R-:W-:Y:S01]  /*1220*/  FFMA R21, R4.reuse, R29.reuse, -R25.reuse ;  /* 0x0000001d04157223 */ /* 0x1c1fe20000000819 */
[----:B------:R-:W-:Y:S01]  /*1230*/  FFMA R29, R4, R29, R25 ;  /* 0x0000001d041d7223 */ /* 0x000fe20000000019 */
[----:B------:R-:W-:Y:S01]  /*1240*/  FMUL R25, R7, R10 ;  /* 0x0000000a07197220 */ /* 0x000fe20000400000 */
[----:B------:R0:W-:Y:S04]  /*1250*/  STG.E desc[UR8][R14.64+0x20], R28 ;  /* 0x0000201c0e007986 */ /* 0x0001e8000c101908 */
[----:B------:R2:W-:Y:S01]  /*1260*/  STG.E desc[UR8][R14.64+0x18], R21 ;  /* 0x000018150e007986 */ /* 0x0005e2000c101908 */
[----:B-1----:R-:W-:-:S03]  /*1270*/  FMUL R27, R8, R11 ;  /* 0x0000000b081b7220 */ /* 0x002fc60000400000 */
[----:B------:R-:W-:Y:S01]  /*1280*/  STG.E desc[UR8][R14.64+0x24], R29 ;  /* 0x0000241d0e007986 */ /* 0x000fe2000c101908 */
[--C-:B0-----:R-:W-:Y:S01]  /*1290*/  FADD R28, R25, R27.reuse ;  /* 0x0000001b191c7221 */ /* 0x101fe20000000000 */
[-C--:B------:R-:W-:Y:S02]  /*12a0*/  FFMA R27, R6, R9.reuse, R27 ;  /* 0x00000009061b7223 */ /* 0x080fe4000000001b */
[----:B------:R-:W-:Y:S01]  /*12b0*/  STG.E desc[UR8][R14.64+0x34], RZ ;  /* 0x000034ff0e007986 */ /* 0x000fe2000c101908 */
[--C-:B--2---:R-:W-:Y:S01]  /*12c0*/  FADD R21, R20, R22.reuse ;  /* 0x0000001614157221 */ /* 0x104fe20000000000 */
[C---:B------:R-:W-:Y:S01]  /*12d0*/  FMUL R28, R9.reuse, R28 ;  /* 0x0000001c091c7220 */ /* 0x040fe20000400000 */
[----:B------:R-:W-:Y:S01]  /*12e0*/  FFMA R22, R9, R9, R22 ;  /* 0x0000000909167223 */ /* 0x000fe20000000016 */
[----:B------:R-:W-:Y:S01]  /*12f0*/  STG.E desc[UR8][R14.64+0x38], RZ ;  /* 0x000038ff0e007986 */ /* 0x000fe2000c101908 */
[-C--:B------:R-:W-:Y:S01]  /*1300*/  FMUL R24, R23, R21.reuse ;  /* 0x0000001517187220 */ /* 0x080fe20000400000 */
[----:B------:R-:W-:-:S03]  /*1310*/  FFMA R21, R6, R21, -R28 ;  /* 0x0000001506157223 */ /* 0x000fc6000000081c */
[----:B------:R-:W-:-:S05]  /*1320*/  FFMA R24, R9, R9, R24 ;  /* 0x0000000909187223 */ /* 0x000fca0000000018 */
[----:B------:R0:W-:Y:S02]  /*1330*/  STG.E desc[UR8][R14.64], R24 ;  /* 0x000000180e007986 */ /* 0x0001e4000c101908 */
[----:B0-----:R-:W-:-:S04]  /*1340*/  FMUL R24, R8, R10 ;  /* 0x0000000a08187220 */ /* 0x001fc80000400000 */
[----:B------:R-:W-:Y:S01]  /*1350*/  FFMA R29, R7, R11, -R24 ;  /* 0x0000000b071d7223 */ /* 0x000fe20000000818 */
[----:B------:R-:W-:-:S03]  /*1360*/  FMUL R24, R10, R27 ;  /* 0x0000001b0a187220 */ /* 0x000fc60000400000 */
[----:B------:R-:W-:-:S04]  /*1370*/  FMUL R28, R26, R29 ;  /* 0x0000001d1a1c7220 */ /* 0x000fc80000400000 */
[----:B------:R-:W-:Y:S01]  /*1380*/  FFMA R28, R4, R21, R28 ;  /* 0x00000015041c7223 */ /* 0x000fe2000000001c */
[----:B------:R-:W-:-:S03]  /*1390*/  FMUL R21, R6, R11 ;  /* 0x0000000b06157220 */ /* 0x000fc60000400000 */
[-C--:B------:R-:W-:Y:S01]  /*13a0*/  FFMA R28, R5, R9.reuse, R28 ;  /* 0x00000009051c7223 */ /* 0x080fe2000000001c */
[-C--:B------:R-:W-:Y:S01]  /*13b0*/  FFMA R27, R8, R9.reuse, -R21 ;  /* 0x00000009081b7223 */ /* 0x080fe20000000815 */
[C---:B------:R-:W-:Y:S01]  /*13c0*/  FFMA R21, R7.reuse, R22, -R24 ;  /* 0x0000001607157223 */ /* 0x040fe20000000818 */
[-C--:B------:R-:W-:Y:S01]  /*13d0*/  FMUL R7, R7, R9.reuse ;  /* 0x0000000907077220 */ /* 0x080fe20000400000 */
[----:B------:R-:W-:Y:S01]  /*13e0*/  FFMA R24, R6, R9, R25 ;  /* 0x0000000906187223 */ /* 0x000fe20000000019 */
[----:B------:R-:W-:Y:S01]  /*13f0*/  FMUL R27, R26, R27 ;  /* 0x0000001b1a1b7220 */ /* 0x000fe20000400000 */
[--C-:B------:R-:W-:Y:S01]  /*1400*/  FFMA R9, R9, R9, R20.reuse ;  /* 0x0000000909097223 */ /* 0x100fe20000000014 */
[----:B------:R-:W-:Y:S01]  /*1410*/  FFMA R25, R6, R10, -R7 ;  /* 0x0000000a06197223 */ /* 0x000fe20000000807 */
[----:B------:R-:W-:Y:S01]  /*1420*/  FMUL R7, R11, R24 ;  /* 0x000000180b077220 */ /* 0x000fe20000400000 */
[----:B------:R-:W-:Y:S01]  /*1430*/  FFMA R6, R4, R21, R27 ;  /* 0x0000001504067223 */ /* 0x000fe2000000001b */
[----:B------:R0:W-:Y:S01]  /*1440*/  STG.E desc[UR8][R14.64+0xc], R28 ;  /* 0x00000c1c0e007986 */ /* 0x0001e2000c101908 */
[----:B------:R-:W-:Y:S01]  /*1450*/  FMUL R25, R26, R25 ;  /* 0x000000191a197220 */ /* 0x000fe20000400000 */
[-C--:B------:R-:W-:Y:S01]  /*1460*/  FFMA R21, R8, R9.reuse, -R7 ;  /* 0x0000000908157223 */ /* 0x080fe20000000807 */
[C---:B------:R-:W-:Y:S01]  /*1470*/  FMUL R8, R23.reuse, R9 ;  /* 0x0000000917087220 */ /* 0x040fe20000400000 */
[----:B------:R-:W-:Y:S01]  /*1480*/  FFMA R7, R23, R22, R20 ;  /* 0x0000001617077223 */ /* 0x000fe20000000014 */
[----:B------:R-:W-:Y:S01]  /*1490*/  FFMA R9, R5, R10, R6 ;  /* 0x0000000a05097223 */ /* 0x000fe20000000006 */
[----:B------:R-:W-:Y:S01]  /*14a0*/  FFMA R4, R4, R21, R25 ;  /* 0x0000001504047223 */ /* 0x000fe20000000019 */
[----:B------:R-:W-:-:S02]  /*14b0*/  IMAD.MOV.U32 R23, RZ, RZ, 0x3f800000 ;  /* 0x3f800000ff177424 */ /* 0x000fc400078e00ff */
[-C--:B------:R-:W-:Y:S01]  /*14c0*/  FFMA R21, R11, R11.reuse, R8 ;  /* 0x0000000b0b157223 */ /* 0x080fe20000000008 */
[----:B------:R0:W-:Y:S01]  /*14d0*/  STG.E desc[UR8][R14.64+0x14], R7 ;  /* 0x000014070e007986 */ /* 0x0001e2000c101908 */
[----:B------:R-:W-:-:S03]  /*14e0*/  FFMA R5, R5, R11, R4 ;  /* 0x0000000b05057223 */ /* 0x000fc60000000004 */
[----:B------:R0:W-:Y:S04]  /*14f0*/  STG.E desc[UR8][R14.64+0x3c], R23 ;  /* 0x00003c170e007986 */ /* 0x0001e8000c101908 */
[----:B------:R0:W-:Y:S04]  /*1500*/  STG.E desc[UR8][R14.64+0x28], R21 ;  /* 0x000028150e007986 */ /* 0x0001e8000c101908 */
[----:B------:R0:W-:Y:S04]  /*1510*/  STG.E desc[UR8][R14.64+0x1c], R9 ;  /* 0x00001c090e007986 */ /* 0x0001e8000c101908 */
[----:B------:R0:W-:Y:S01]  /*1520*/  STG.E desc[UR8][R14.64+0x2c], R5 ;  /* 0x00002c050e007986 */ /* 0x0001e2000c101908 */
[----:B------:R-:W-:Y:S05]  /*1530*/  @!P0 BRA `(.L_x_45) ;  /* 0xffffffe800e88947 */ /* 0x000fea000383ffff */
.L_x_34:
[----:B-12---:R-:W-:Y:S05]  /*1540*/  BSYNC.RECONVERGENT B0 ;  /* 0x0000000000007941 */ /* 0x006fea0003800200 */
.L_x_33:
[----:B------:R-:W1:Y:S01]  /*1550*/  LDCU UR4, c[0x0][0x370] ;  /* 0x00006e00ff0477ac */ /* 0x000e620008000800 */
[----:B------:R-:W2:Y:S01]  /*1560*/  LDCU UR5, c[0x0][0x380] ;  /* 0x00007000ff0577ac */ /* 0x000ea20008000800 */
[----:B-1----:R-:W-:-:S04]  /*1570*/  UIADD3 UR6, UPT, UPT, UR4, UR6, URZ ;  /* 0x0000000604067290 */ /* 0x002fc8000fffe0ff */
[----:B--2---:R-:W-:-:S09]  /*1580*/  UISETP.GE.AND UP0, UPT, UR6, UR5, UPT ;  /* 0x000000050600728c */ /* 0x004fd2000bf06270 */
[----:B------:R-:W-:Y:S05]  /*1590*/  BRA.U !UP0, `(.L_x_46) ;  /* 0xffffffe908b87547 */ /* 0x000fea000b83ffff */
[----:B------:R-:W-:Y:S05]  /*15a0*/  EXIT ;  /* 0x000000000000794d */ /* 0x000fea0003800000 */
.L_x_47:
        /* <DEDUP_REMOVED lines=13> */
.L_x_51:


//--------------------- .nv.global.init           --------------------------
	.section	.nv.global.init,"aw",@progbits
	.align	4
.nv.global.init:
	.type		__cudart_i2opi_f,@object
	.size		__cudart_i2opi_f,(.L_0 - __cudart_i2opi_f)
__cudart_i2opi_f:
        /*0000*/ 	.byte	0x41, 0x90, 0x43, 0x3c, 0x99, 0x95, 0x62, 0xdb, 0xc0, 0xdd, 0x34, 0xf5, 0xd1, 0x57, 0x27, 0xfc
        /*0010*/ 	.byte	0x29, 0x15, 0x44, 0x4e, 0x6e, 0x83, 0xf9, 0xa2
.L_0:


//--------------------- .nv.shared.reserved.0     --------------------------
	.section	.nv.shared.reserved.0,"aw",@nobits
	.weak		__nv_reservedSMEM_offset_0_alias
	.size		__nv_reservedSMEM_offset_0_alias, 0, 64
	.other		__nv_reservedSMEM_offset_0_alias,@"STO_CUDA_RESERVED_SHARED STV_DEFAULT"
__nv_reservedSMEM_offset_0_alias:
	.zero		0
	.zero		64


//--------------------- .nv.constant0._Z25mulmotionmatrixgradKerneliiiPKfS0_Pf --------------------------
	.section	.nv.constant0._Z25mulmotionmatrixgradKerneliiiPKfS0_Pf,"a",@progbits
	.sectionflags	@""
	.align	4
.nv.constant0._Z25mulmotionmatrixgradKerneliiiPKfS0_Pf:
	.zero		936


//--------------------- .nv.constant0._Z21mulmotionmatrixKerneliiiPKfS0_Pf --------------------------
	.section	.nv.constant0._Z21mulmotionmatrixKerneliiiPKfS0_Pf,"a",@progbits
	.sectionflags	@""
	.align	4
.nv.constant0._Z21mulmotionmatrixKerneliiiPKfS0_Pf:
	.zero		936


//--------------------- .nv.constant0._Z25getmotionmatrixgradKerneliiPKfS0_S0_S0_S0_PfS1_S1_S1_ --------------------------
	.section	.nv.constant0._Z25getmotionmatrixgradKerneliiPKfS0_S0_S0_S0_PfS1_S1_S1_,"a",@progbits
	.sectionflags	@""
	.align	4
.nv.constant0._Z25getmotionmatrixgradKerneliiPKfS0_S0_S0_S0_PfS1_S1_S1_:
	.zero		976


//--------------------- .nv.constant0._Z21getmotionmatrixKerneliiPKfS0_S0_S0_Pf --------------------------
	.section	.nv.constant0._Z21getmotionmatrixKerneliiPKfS0_S0_S0_Pf,"a",@progbits
	.sectionflags	@""
	.align	4
.nv.constant0._Z21getmotionmatrixKerneliiPKfS0_S0_S0_Pf:
	.zero		944


//--------------------- SYMBOLS --------------------------

	.type		.nv.reservedSmem.offset0,@object
	.size		.nv.reservedSmem.offset0,0x4
